// auto-generated by cutlass_sweep.gemm — config: {"arch": "sm_100", "cluster_m": 2, "cluster_n": 1, "dtype": "int8", "dtype_b": "int8", "layout": "nt", "stages": 0, "tile_k": 32, "tile_m": 64, "tile_n": 112}
#include "cutlass/cutlass.h"
#include "cutlass/gemm/collective/collective_builder.hpp"
#include "cutlass/gemm/device/gemm_universal_adapter.h"
#include "cutlass/gemm/kernel/gemm_universal.hpp"
#include "cutlass/epilogue/collective/collective_builder.hpp"

using ElemA = int8_t;
using ElemB = int8_t;
using ElemCD = int8_t;
using Acc  = int32_t;
using TileShape    = cute::Shape<cute::_64, cute::_112, cute::_32>;
using ClusterShape = cute::Shape<cute::_2, cute::_1, cute::_1>;

using CollectiveEpilogue = typename cutlass::epilogue::collective::CollectiveBuilder<
    cutlass::arch::Sm100, cutlass::arch::OpClassTensorOp,
    TileShape, ClusterShape,
    cutlass::epilogue::collective::EpilogueTileAuto,
    Acc, Acc,
    ElemCD, cutlass::layout::RowMajor, 128 / cutlass::sizeof_bits<ElemCD>::value,
    ElemCD, cutlass::layout::RowMajor, 128 / cutlass::sizeof_bits<ElemCD>::value,
    cutlass::epilogue::collective::EpilogueScheduleAuto
  >::CollectiveOp;

using CollectiveMainloop = typename cutlass::gemm::collective::CollectiveBuilder<
    cutlass::arch::Sm100, cutlass::arch::OpClassTensorOp,
    ElemA, cutlass::layout::RowMajor, 128 / cutlass::sizeof_bits<ElemA>::value,
    ElemB, cutlass::layout::ColumnMajor, 128 / cutlass::sizeof_bits<ElemB>::value,
    Acc,
    TileShape, ClusterShape,
    cutlass::gemm::collective::StageCountAutoCarveout<static_cast<int>(sizeof(typename CollectiveEpilogue::SharedStorage))>,
    cutlass::gemm::collective::KernelScheduleAuto
  >::CollectiveOp;

using GemmKernel = cutlass::gemm::kernel::GemmUniversal<
    cute::Shape<int,int,int,int>,
    CollectiveMainloop,
    CollectiveEpilogue
>;
using Gemm = cutlass::gemm::device::GemmUniversalAdapter<GemmKernel>;

// Force the device kernel symbol into the cubin without needing a host main.
auto* _anchor = &cutlass::device_kernel<GemmKernel>;


// ===== COMPILED SASS (sm_100a) =====

	.target	sm_100a

	.elftype	@"ET_EXEC"


//--------------------- .note.nv.tkinfo           --------------------------
	.section	.note.nv.tkinfo,"",@"SHT_NOTE"
	.sectionflags	@"SHF_NOTE_NV_TKINFO"
	.tkinfo
        /*0018*/ 	.word	0x00000002
        /*0030*/ 	.string	""
        /*0030*/ 	.string	"ptxas"
        /*0030*/ 	.string	"Cuda compilation tools, release 13.0, V13.0.88"
        /*0030*/ 	.string	"Build cuda_13.0.r13.0/compiler.36424714_0"
        /*0030*/ 	.string	"-arch sm_100a -m 64 "



//--------------------- .note.nv.cuinfo           --------------------------
	.section	.note.nv.cuinfo,"",@"SHT_NOTE"
	.sectionflags	@"SHF_NOTE_NV_CUINFO"
        /*0018*/ 	.short	0x0002
        /*001a*/ 	.short	0x0064
        /*001c*/ 	.short	0x0082
	.zero		2


//--------------------- .nv.info                  --------------------------
	.section	.nv.info,"",@"SHT_CUDA_INFO"
	.align	4


	//----- nvinfo : EIATTR_REGCOUNT
	.align		4
        /*0000*/ 	.byte	0x04, 0x2f
        /*0002*/ 	.short	(.L_16 - .L_15)
	.align		4
.L_15:
        /*0004*/ 	.word	index@(_ZN7cutlass13device_kernelINS_4gemm6kernel13GemmUniversalIN4cute5tupleIJiiiiEEENS1_10collective13CollectiveMmaINS1_35MainloopSm100TmaUmmaWarpSpecializedILi38ELi2ELi4ENS5_IJNS4_1CILi2EEENSA_ILi1EEESC_EEEEENS5_IJNSA_ILi64EEENSA_ILi112EEENSA_ILi32EEEEEEaNS5_IJlSC_lEEEaSJ_NS4_8TiledMMAINS4_8MMA_AtomIJNS4_15SM100_MMA_S8_SSIaaiLi64ELi112ELNS4_4UMMA5MajorE0ELSO_0ELNSN_8SaturateE0EEEEEENS4_6LayoutINS5_IJSC_SC_SC_EEENS5_IJNSA_ILi0EEESU_SU_EEEEENS5_IJNS4_10UnderscoreESX_SX_EEEEENS4_13SM90_TMA_LOADENS4_14ComposedLayoutINS4_7SwizzleILi1ELi4ELi3EEENS4_18smem_ptr_flag_bitsILi8EEENSS_INS5_IJNSA_ILi8EEESH_EEENS5_IJSH_SC_EEEEEEEvNS4_8identityENS4_23SM90_TMA_LOAD_MULTICASTES1A_vS1B_EENS_8epilogue10collective18CollectiveEpilogueINS1E_23Sm100TmaWarpSpecializedILi1ELi1ELi56ELb0ELb0EEEJSI_NS5_IJNSS_ISF_SC_EENSS_ISG_SC_EEEEEaSJ_aSJ_NS1E_6fusion15FusionCallbacksIS1I_NS1M_17LinearCombinationIaiaiLNS_15FloatRoundStyleE2EEESI_S1L_JEEENS4_5SM1004TMEM4LOAD25SM100_TMEM_LOAD_16dp32b8xES10_NS11_INS12_ILi0ELi4ELi3EEES15_NSS_INS5_IJS16_NSA_ILi16EEEEEENS5_IJS1X_SC_EEEEEEENS4_39AutoVectorizingCopyWithAssumedAlignmentILi128EEENS4_14SM90_TMA_STOREES21_S23_S23_EEEvvEEEEvNT_6ParamsE)
        /*0008*/ 	.word	0x00000080


	//----- nvinfo : EIATTR_FRAME_SIZE
	.align		4
.L_16:
        /*000c*/ 	.byte	0x04, 0x11
        /*000e*/ 	.short	(.L_18 - .L_17)
	.align		4
.L_17:
        /*0010*/ 	.word	index@($__internal_2_$__cuda_sm10x_tcgen05_guardrail_trap_unallocated_columns_being_dealloced)
        /*0014*/ 	.word	0x00000000


	//----- nvinfo : EIATTR_FRAME_SIZE
	.align		4
.L_18:
        /*0018*/ 	.byte	0x04, 0x11
        /*001a*/ 	.short	(.L_20 - .L_19)
	.align		4
.L_19:
        /*001c*/ 	.word	index@($__internal_1_$__cuda_sm10x_tcgen05_guardrail_trap_phase_invalid_during_alloc)
        /*0020*/ 	.word	0x00000000


	//----- nvinfo : EIATTR_FRAME_SIZE
	.align		4
.L_20:
        /*0024*/ 	.byte	0x04, 0x11
        /*0026*/ 	.short	(.L_22 - .L_21)
	.align		4
.L_21:
        /*0028*/ 	.word	index@($__internal_0_$__cuda_sm10x_tcgen05_guardrail_trap_col_being_dealloced_not_returned_by_alloc)
        /*002c*/ 	.word	0x00000000


	//----- nvinfo : EIATTR_FRAME_SIZE
	.align		4
.L_22:
        /*0030*/ 	.byte	0x04, 0x11
        /*0032*/ 	.short	(.L_24 - .L_23)
	.align		4
.L_23:
        /*0034*/ 	.word	index@(_ZN7cutlass13device_kernelINS_4gemm6kernel13GemmUniversalIN4cute5tupleIJiiiiEEENS1_10collective13CollectiveMmaINS1_35MainloopSm100TmaUmmaWarpSpecializedILi38ELi2ELi4ENS5_IJNS4_1CILi2EEENSA_ILi1EEESC_EEEEENS5_IJNSA_ILi64EEENSA_ILi112EEENSA_ILi32EEEEEEaNS5_IJlSC_lEEEaSJ_NS4_8TiledMMAINS4_8MMA_AtomIJNS4_15SM100_MMA_S8_SSIaaiLi64ELi112ELNS4_4UMMA5MajorE0ELSO_0ELNSN_8SaturateE0EEEEEENS4_6LayoutINS5_IJSC_SC_SC_EEENS5_IJNSA_ILi0EEESU_SU_EEEEENS5_IJNS4_10UnderscoreESX_SX_EEEEENS4_13SM90_TMA_LOADENS4_14ComposedLayoutINS4_7SwizzleILi1ELi4ELi3EEENS4_18smem_ptr_flag_bitsILi8EEENSS_INS5_IJNSA_ILi8EEESH_EEENS5_IJSH_SC_EEEEEEEvNS4_8identityENS4_23SM90_TMA_LOAD_MULTICASTES1A_vS1B_EENS_8epilogue10collective18CollectiveEpilogueINS1E_23Sm100TmaWarpSpecializedILi1ELi1ELi56ELb0ELb0EEEJSI_NS5_IJNSS_ISF_SC_EENSS_ISG_SC_EEEEEaSJ_aSJ_NS1E_6fusion15FusionCallbacksIS1I_NS1M_17LinearCombinationIaiaiLNS_15FloatRoundStyleE2EEESI_S1L_JEEENS4_5SM1004TMEM4LOAD25SM100_TMEM_LOAD_16dp32b8xES10_NS11_INS12_ILi0ELi4ELi3EEES15_NSS_INS5_IJS16_NSA_ILi16EEEEEENS5_IJS1X_SC_EEEEEEENS4_39AutoVectorizingCopyWithAssumedAlignmentILi128EEENS4_14SM90_TMA_STOREES21_S23_S23_EEEvvEEEEvNT_6ParamsE)
        /*0038*/ 	.word	0x00000000


	//----- nvinfo : EIATTR_MIN_STACK_SIZE
	.align		4
.L_24:
        /*003c*/ 	.byte	0x04, 0x12
        /*003e*/ 	.short	(.L_26 - .L_25)
	.align		4
.L_25:
        /*0040*/ 	.word	index@(_ZN7cutlass13device_kernelINS_4gemm6kernel13GemmUniversalIN4cute5tupleIJiiiiEEENS1_10collective13CollectiveMmaINS1_35MainloopSm100TmaUmmaWarpSpecializedILi38ELi2ELi4ENS5_IJNS4_1CILi2EEENSA_ILi1EEESC_EEEEENS5_IJNSA_ILi64EEENSA_ILi112EEENSA_ILi32EEEEEEaNS5_IJlSC_lEEEaSJ_NS4_8TiledMMAINS4_8MMA_AtomIJNS4_15SM100_MMA_S8_SSIaaiLi64ELi112ELNS4_4UMMA5MajorE0ELSO_0ELNSN_8SaturateE0EEEEEENS4_6LayoutINS5_IJSC_SC_SC_EEENS5_IJNSA_ILi0EEESU_SU_EEEEENS5_IJNS4_10UnderscoreESX_SX_EEEEENS4_13SM90_TMA_LOADENS4_14ComposedLayoutINS4_7SwizzleILi1ELi4ELi3EEENS4_18smem_ptr_flag_bitsILi8EEENSS_INS5_IJNSA_ILi8EEESH_EEENS5_IJSH_SC_EEEEEEEvNS4_8identityENS4_23SM90_TMA_LOAD_MULTICASTES1A_vS1B_EENS_8epilogue10collective18CollectiveEpilogueINS1E_23Sm100TmaWarpSpecializedILi1ELi1ELi56ELb0ELb0EEEJSI_NS5_IJNSS_ISF_SC_EENSS_ISG_SC_EEEEEaSJ_aSJ_NS1E_6fusion15FusionCallbacksIS1I_NS1M_17LinearCombinationIaiaiLNS_15FloatRoundStyleE2EEESI_S1L_JEEENS4_5SM1004TMEM4LOAD25SM100_TMEM_LOAD_16dp32b8xES10_NS11_INS12_ILi0ELi4ELi3EEES15_NSS_INS5_IJS16_NSA_ILi16EEEEEENS5_IJS1X_SC_EEEEEEENS4_39AutoVectorizingCopyWithAssumedAlignmentILi128EEENS4_14SM90_TMA_STOREES21_S23_S23_EEEvvEEEEvNT_6ParamsE)
        /*0044*/ 	.word	0x00000000
.L_26:


//--------------------- .nv.compat                --------------------------
	.section	.nv.compat,"",@"SHT_CUDA_COMPAT_INFO"
	.align	4
        /*0000*/ 	.byte	0x02, 0x09, 0x01, 0x00, 0x02, 0x02, 0x03, 0x00, 0x02, 0x05, 0x06, 0x00, 0x03, 0x07, 0x01, 0x01
        /*0010*/ 	.byte	0x02, 0x03, 0x01, 0x00, 0x02, 0x06, 0x01, 0x00, 0x04, 0x0b, 0x08, 0x00, 0x01, 0x00, 0x00, 0x00
        /*0020*/ 	.byte	0x00, 0x00, 0x00, 0x00


//--------------------- .nv.info._ZN7cutlass13device_kernelINS_4gemm6kernel13GemmUniversalIN4cute5tupleIJiiiiEEENS1_10collective13CollectiveMmaINS1_35MainloopSm100TmaUmmaWarpSpecializedILi38ELi2ELi4ENS5_IJNS4_1CILi2EEENSA_ILi1EEESC_EEEEENS5_IJNSA_ILi64EEENSA_ILi112EEENSA_ILi32EEEEEEaNS5_IJlSC_lEEEaSJ_NS4_8TiledMMAINS4_8MMA_AtomIJNS4_15SM100_MMA_S8_SSIaaiLi64ELi112ELNS4_4UMMA5MajorE0ELSO_0ELNSN_8SaturateE0EEEEEENS4_6LayoutINS5_IJSC_SC_SC_EEENS5_IJNSA_ILi0EEESU_SU_EEEEENS5_IJNS4_10UnderscoreESX_SX_EEEEENS4_13SM90_TMA_LOADENS4_14ComposedLayoutINS4_7SwizzleILi1ELi4ELi3EEENS4_18smem_ptr_flag_bitsILi8EEENSS_INS5_IJNSA_ILi8EEESH_EEENS5_IJSH_SC_EEEEEEEvNS4_8identityENS4_23SM90_TMA_LOAD_MULTICASTES1A_vS1B_EENS_8epilogue10collective18CollectiveEpilogueINS1E_23Sm100TmaWarpSpecializedILi1ELi1ELi56ELb0ELb0EEEJSI_NS5_IJNSS_ISF_SC_EENSS_ISG_SC_EEEEEaSJ_aSJ_NS1E_6fusion15FusionCallbacksIS1I_NS1M_17LinearCombinationIaiaiLNS_15FloatRoundStyleE2EEESI_S1L_JEEENS4_5SM1004TMEM4LOAD25SM100_TMEM_LOAD_16dp32b8xES10_NS11_INS12_ILi0ELi4ELi3EEES15_NSS_INS5_IJS16_NSA_ILi16EEEEEENS5_IJS1X_SC_EEEEEEENS4_39AutoVectorizingCopyWithAssumedAlignmentILi128EEENS4_14SM90_TMA_STOREES21_S23_S23_EEEvvEEEEvNT_6ParamsE --------------------------
	.section	.nv.info._ZN7cutlass13device_kernelINS_4gemm6kernel13GemmUniversalIN4cute5tupleIJiiiiEEENS1_10collective13CollectiveMmaINS1_35MainloopSm100TmaUmmaWarpSpecializedILi38ELi2ELi4ENS5_IJNS4_1CILi2EEENSA_ILi1EEESC_EEEEENS5_IJNSA_ILi64EEENSA_ILi112EEENSA_ILi32EEEEEEaNS5_IJlSC_lEEEaSJ_NS4_8TiledMMAINS4_8MMA_AtomIJNS4_15SM100_MMA_S8_SSIaaiLi64ELi112ELNS4_4UMMA5MajorE0ELSO_0ELNSN_8SaturateE0EEEEEENS4_6LayoutINS5_IJSC_SC_SC_EEENS5_IJNSA_ILi0EEESU_SU_EEEEENS5_IJNS4_10UnderscoreESX_SX_EEEEENS4_13SM90_TMA_LOADENS4_14ComposedLayoutINS4_7SwizzleILi1ELi4ELi3EEENS4_18smem_ptr_flag_bitsILi8EEENSS_INS5_IJNSA_ILi8EEESH_EEENS5_IJSH_SC_EEEEEEEvNS4_8identityENS4_23SM90_TMA_LOAD_MULTICASTES1A_vS1B_EENS_8epilogue10collective18CollectiveEpilogueINS1E_23Sm100TmaWarpSpecializedILi1ELi1ELi56ELb0ELb0EEEJSI_NS5_IJNSS_ISF_SC_EENSS_ISG_SC_EEEEEaSJ_aSJ_NS1E_6fusion15FusionCallbacksIS1I_NS1M_17LinearCombinationIaiaiLNS_15FloatRoundStyleE2EEESI_S1L_JEEENS4_5SM1004TMEM4LOAD25SM100_TMEM_LOAD_16dp32b8xES10_NS11_INS12_ILi0ELi4ELi3EEES15_NSS_INS5_IJS16_NSA_ILi16EEEEEENS5_IJS1X_SC_EEEEEEENS4_39AutoVectorizingCopyWithAssumedAlignmentILi128EEENS4_14SM90_TMA_STOREES21_S23_S23_EEEvvEEEEvNT_6ParamsE,"",@"SHT_CUDA_INFO"
	.sectionflags	@""
	.align	4


	//----- nvinfo : EIATTR_CUDA_API_VERSION
	.align		4
        /*0000*/ 	.byte	0x04, 0x37
        /*0002*/ 	.short	(.L_28 - .L_27)
.L_27:
        /*0004*/ 	.word	0x00000082


	//----- nvinfo : EIATTR_KPARAM_INFO
	.align		4
.L_28:
        /*0008*/ 	.byte	0x04, 0x17
        /*000a*/ 	.short	(.L_30 - .L_29)
.L_29:
        /*000c*/ 	.word	0x00000000
        /*0010*/ 	.short	0x0000
        /*0012*/ 	.short	0x0000
        /*0014*/ 	.byte	0x00, 0xf0, 0x01, 0x20


	//----- nvinfo : EIATTR_AT_ENTRY_FRAGMENTS
	.align		4
.L_30:
        /*0018*/ 	.byte	0x04, 0x4f
        /*001a*/ 	.short	(.L_32 - .L_31)


	//   ....[0]....
.L_31:
        /*001c*/ 	.word	0x00000006


	//----- nvinfo : EIATTR_RESERVED_SMEM_USED
	.align		4
.L_32:
        /*0020*/ 	.byte	0x01, 0x41
	.zero		2


	//----- nvinfo : EIATTR_SPARSE_MMA_MASK
	.align		4
        /*0024*/ 	.byte	0x03, 0x50
        /*0026*/ 	.short	0x0000


	//----- nvinfo : EIATTR_TCGEN05_1CTA_USED
	.align		4
        /*0028*/ 	.byte	0x01, 0x51
	.zero		2


	//----- nvinfo : EIATTR_MAXREG_COUNT
	.align		4
        /*002c*/ 	.byte	0x03, 0x1b
        /*002e*/ 	.short	0x00ff


	//----- nvinfo : EIATTR_NUM_BARRIERS
	.align		4
        /*0030*/ 	.byte	0x02, 0x4c
        /*0032*/ 	.byte	0x07
	.zero		1


	//----- nvinfo : EIATTR_EXTERNS
	.align		4
        /*0034*/ 	.byte	0x04, 0x0f
        /*0036*/ 	.short	(.L_34 - .L_33)


	//   ....[0]....
	.align		4
.L_33:
        /*0038*/ 	.word	index@(__assertfail)


	//----- nvinfo : EIATTR_MERCURY_ISA_VERSION
	.align		4
.L_34:
        /*003c*/ 	.byte	0x03, 0x5f
        /*003e*/ 	.short	0x0101


	//----- nvinfo : EIATTR_INT_WARP_WIDE_INSTR_OFFSETS
	.align		4
        /*0040*/ 	.byte	0x04, 0x31
        /*0042*/ 	.short	(.L_36 - .L_35)


	//   ....[0]....
.L_35:
        /*0044*/ 	.word	0x00005260


	//   ....[1]....
        /*0048*/ 	.word	0x00005290


	//   ....[2]....
        /*004c*/ 	.word	0x000052b0


	//   ....[3]....
        /*0050*/ 	.word	0x00005ea0


	//   ....[4]....
        /*0054*/ 	.word	0x00005eb0


	//   ....[5]....
        /*0058*/ 	.word	0x000060a0


	//   ....[6]....
        /*005c*/ 	.word	0x000060c0


	//   ....[7]....
        /*0060*/ 	.word	0x000060e0


	//   ....[8]....
        /*0064*/ 	.word	0x00006100


	//   ....[9]....
        /*0068*/ 	.word	0x000061a0


	//   ....[10]....
        /*006c*/ 	.word	0x000061c0


	//----- nvinfo : EIATTR_COOP_GROUP_MASK_REGIDS
	.align		4
.L_36:
        /*0070*/ 	.byte	0x04, 0x29
        /*0072*/ 	.short	(.L_38 - .L_37)


	//   ....[0]....
.L_37:
        /*0074*/ 	.word	0xffffffff


	//   ....[1]....
        /*0078*/ 	.word	0xffffffff


	//   ....[2]....
        /*007c*/ 	.word	0xffffffff


	//   ....[3]....
        /*0080*/ 	.word	0xffffffff


	//   ....[4]....
        /*0084*/ 	.word	0xffffffff


	//   ....[5]....
        /*0088*/ 	.word	0xffffffff


	//   ....[6]....
        /*008c*/ 	.word	0xffffffff


	//   ....[7]....
        /*0090*/ 	.word	0xffffffff


	//   ....[8]....
        /*0094*/ 	.word	0xffffffff


	//   ....[9]....
        /*0098*/ 	.word	0xffffffff


	//   ....[10]....
        /*009c*/ 	.word	0xffffffff


	//   ....[11]....
        /*00a0*/ 	.word	0xffffffff


	//   ....[12]....
        /*00a4*/ 	.word	0xffffffff


	//   ....[13]....
        /*00a8*/ 	.word	0xffffffff


	//----- nvinfo : EIATTR_COOP_GROUP_INSTR_OFFSETS
	.align		4
.L_38:
        /*00ac*/ 	.byte	0x04, 0x28
        /*00ae*/ 	.short	(.L_40 - .L_39)


	//   ....[0]....
.L_39:
        /*00b0*/ 	.word	0x00000080


	//   ....[1]....
        /*00b4*/ 	.word	0x000004d0


	//   ....[2]....
        /*00b8*/ 	.word	0x00000ad0


	//   ....[3]....
        /*00bc*/ 	.word	0x00000c10


	//   ....[4]....
        /*00c0*/ 	.word	0x00000d10


	//   ....[5]....
        /*00c4*/ 	.word	0x00000e80


	//   ....[6]....
        /*00c8*/ 	.word	0x00001020


	//   ....[7]....
        /*00cc*/ 	.word	0x000011e0


	//   ....[8]....
        /*00d0*/ 	.word	0x000023e0


	//   ....[9]....
        /*00d4*/ 	.word	0x000045b0


	//   ....[10]....
        /*00d8*/ 	.word	0x000047c0


	//   ....[11]....
        /*00dc*/ 	.word	0x000047f0


	//   ....[12]....
        /*00e0*/ 	.word	0x00005140


	//   ....[13]....
        /*00e4*/ 	.word	0x00005370


	//----- nvinfo : EIATTR_VRC_CTA_INIT_COUNT
	.align		4
.L_40:
        /*00e8*/ 	.byte	0x02, 0x4a
        /*00ea*/ 	.byte	0x80
	.zero		1


	//----- nvinfo : EIATTR_SYSCALL_OFFSETS
	.align		4
        /*00ec*/ 	.byte	0x04, 0x46
        /*00ee*/ 	.short	(.L_42 - .L_41)


	//   ....[0]....
.L_41:
        /*00f0*/ 	.word	0x00007350


	//   ....[1]....
        /*00f4*/ 	.word	0x000074d0


	//   ....[2]....
        /*00f8*/ 	.word	0x00007650


	//   ....[3]....
        /*00fc*/ 	.word	0x000077d0


	//   ....[4]....
        /*0100*/ 	.word	0x00007950


	//   ....[5]....
        /*0104*/ 	.word	0x00007ad0


	//   ....[6]....
        /*0108*/ 	.word	0x00007c50


	//----- nvinfo : EIATTR_MBARRIER_INSTR_OFFSETS
	.align		4
.L_42:
        /*010c*/ 	.byte	0x04, 0x39
        /*010e*/ 	.short	(.L_44 - .L_43)


	//   ....[0]....
.L_43:
        /*0110*/ 	.word	0x000005f0
        /*0114*/ 	.word	0x000000ff
        /*0118*/ 	.word	0x00000000
        /*011c*/ 	.short	0x0100
        /*011e*/ 	.byte	0x04
	.zero		1


	//   ....[1]....
        /*0120*/ 	.word	0x00000600
        /*0124*/ 	.word	0x000000ff
        /*0128*/ 	.word	0x00000130
        /*012c*/ 	.short	0x0100
        /*012e*/ 	.byte	0x04
	.zero		1


	//   ....[2]....
        /*0130*/ 	.word	0x00000610
        /*0134*/ 	.word	0x000000ff
        /*0138*/ 	.word	0x00000008
        /*013c*/ 	.short	0x0100
        /*013e*/ 	.byte	0x04
	.zero		1


	//   ....[3]....
        /*0140*/ 	.word	0x00000620
        /*0144*/ 	.word	0x000000ff
        /*0148*/ 	.word	0x00000138
        /*014c*/ 	.short	0x0100
        /*014e*/ 	.byte	0x04
	.zero		1


	//   ....[4]....
        /*0150*/ 	.word	0x00000630
        /*0154*/ 	.word	0x000000ff
        /*0158*/ 	.word	0x00000010
        /*015c*/ 	.short	0x0100
        /*015e*/ 	.byte	0x04
	.zero		1


	//   ....[5]....
        /*0160*/ 	.word	0x00000640
        /*0164*/ 	.word	0x000000ff
        /*0168*/ 	.word	0x00000140
        /*016c*/ 	.short	0x0100
        /*016e*/ 	.byte	0x04
	.zero		1


	//   ....[6]....
        /*0170*/ 	.word	0x00000650
        /*0174*/ 	.word	0x000000ff
        /*0178*/ 	.word	0x00000018
        /*017c*/ 	.short	0x0100
        /*017e*/ 	.byte	0x04
	.zero		1


	//   ....[7]....
        /*0180*/ 	.word	0x00000660
        /*0184*/ 	.word	0x000000ff
        /*0188*/ 	.word	0x00000148
        /*018c*/ 	.short	0x0100
        /*018e*/ 	.byte	0x04
	.zero		1


	//   ....[8]....
        /*0190*/ 	.word	0x00000670
        /*0194*/ 	.word	0x000000ff
        /*0198*/ 	.word	0x00000020
        /*019c*/ 	.short	0x0100
        /*019e*/ 	.byte	0x04
	.zero		1


	//   ....[9]....
        /*01a0*/ 	.word	0x00000680
        /*01a4*/ 	.word	0x000000ff
        /*01a8*/ 	.word	0x00000150
        /*01ac*/ 	.short	0x0100
        /*01ae*/ 	.byte	0x04
	.zero		1


	//   ....[10]....
        /*01b0*/ 	.word	0x00000690
        /*01b4*/ 	.word	0x000000ff
        /*01b8*/ 	.word	0x00000028
        /*01bc*/ 	.short	0x0100
        /*01be*/ 	.byte	0x04
	.zero		1


	//   ....[11]....
        /*01c0*/ 	.word	0x000006a0
        /*01c4*/ 	.word	0x000000ff
        /*01c8*/ 	.word	0x00000158
        /*01cc*/ 	.short	0x0100
        /*01ce*/ 	.byte	0x04
	.zero		1


	//   ....[12]....
        /*01d0*/ 	.word	0x000006b0
        /*01d4*/ 	.word	0x000000ff
        /*01d8*/ 	.word	0x00000030
        /*01dc*/ 	.short	0x0100
        /*01de*/ 	.byte	0x04
	.zero		1


	//   ....[13]....
        /*01e0*/ 	.word	0x000006c0
        /*01e4*/ 	.word	0x000000ff
        /*01e8*/ 	.word	0x00000160
        /*01ec*/ 	.short	0x0100
        /*01ee*/ 	.byte	0x04
	.zero		1


	//   ....[14]....
        /*01f0*/ 	.word	0x000006d0
        /*01f4*/ 	.word	0x000000ff
        /*01f8*/ 	.word	0x00000038
        /*01fc*/ 	.short	0x0100
        /*01fe*/ 	.byte	0x04
	.zero		1


	//   ....[15]....
        /*0200*/ 	.word	0x000006e0
        /*0204*/ 	.word	0x000000ff
        /*0208*/ 	.word	0x00000168
        /*020c*/ 	.short	0x0100
        /*020e*/ 	.byte	0x04
	.zero		1


	//   ....[16]....
        /*0210*/ 	.word	0x000006f0
        /*0214*/ 	.word	0x000000ff
        /*0218*/ 	.word	0x00000040
        /*021c*/ 	.short	0x0100
        /*021e*/ 	.byte	0x04
	.zero		1


	//   ....[17]....
        /*0220*/ 	.word	0x00000700
        /*0224*/ 	.word	0x000000ff
        /*0228*/ 	.word	0x00000170
        /*022c*/ 	.short	0x0100
        /*022e*/ 	.byte	0x04
	.zero		1


	//   ....[18]....
        /*0230*/ 	.word	0x00000710
        /*0234*/ 	.word	0x000000ff
        /*0238*/ 	.word	0x00000048
        /*023c*/ 	.short	0x0100
        /*023e*/ 	.byte	0x04
	.zero		1


	//   ....[19]....
        /*0240*/ 	.word	0x00000720
        /*0244*/ 	.word	0x000000ff
        /*0248*/ 	.word	0x00000178
        /*024c*/ 	.short	0x0100
        /*024e*/ 	.byte	0x04
	.zero		1


	//   ....[20]....
        /*0250*/ 	.word	0x00000730
        /*0254*/ 	.word	0x000000ff
        /*0258*/ 	.word	0x00000050
        /*025c*/ 	.short	0x0100
        /*025e*/ 	.byte	0x04
	.zero		1


	//   ....[21]....
        /*0260*/ 	.word	0x00000740
        /*0264*/ 	.word	0x000000ff
        /*0268*/ 	.word	0x00000180
        /*026c*/ 	.short	0x0100
        /*026e*/ 	.byte	0x04
	.zero		1


	//   ....[22]....
        /*0270*/ 	.word	0x00000750
        /*0274*/ 	.word	0x000000ff
        /*0278*/ 	.word	0x00000058
        /*027c*/ 	.short	0x0100
        /*027e*/ 	.byte	0x04
	.zero		1


	//   ....[23]....
        /*0280*/ 	.word	0x00000760
        /*0284*/ 	.word	0x000000ff
        /*0288*/ 	.word	0x00000188
        /*028c*/ 	.short	0x0100
        /*028e*/ 	.byte	0x04
	.zero		1


	//   ....[24]....
        /*0290*/ 	.word	0x00000770
        /*0294*/ 	.word	0x000000ff
        /*0298*/ 	.word	0x00000060
        /*029c*/ 	.short	0x0100
        /*029e*/ 	.byte	0x04
	.zero		1


	//   ....[25]....
        /*02a0*/ 	.word	0x00000780
        /*02a4*/ 	.word	0x000000ff
        /*02a8*/ 	.word	0x00000190
        /*02ac*/ 	.short	0x0100
        /*02ae*/ 	.byte	0x04
	.zero		1


	//   ....[26]....
        /*02b0*/ 	.word	0x00000790
        /*02b4*/ 	.word	0x000000ff
        /*02b8*/ 	.word	0x00000068
        /*02bc*/ 	.short	0x0100
        /*02be*/ 	.byte	0x04
	.zero		1


	//   ....[27]....
        /*02c0*/ 	.word	0x000007a0
        /*02c4*/ 	.word	0x000000ff
        /*02c8*/ 	.word	0x00000198
        /*02cc*/ 	.short	0x0100
        /*02ce*/ 	.byte	0x04
	.zero		1


	//   ....[28]....
        /*02d0*/ 	.word	0x000007b0
        /*02d4*/ 	.word	0x000000ff
        /*02d8*/ 	.word	0x00000070
        /*02dc*/ 	.short	0x0100
        /*02de*/ 	.byte	0x04
	.zero		1


	//   ....[29]....
        /*02e0*/ 	.word	0x000007c0
        /*02e4*/ 	.word	0x000000ff
        /*02e8*/ 	.word	0x000001a0
        /*02ec*/ 	.short	0x0100
        /*02ee*/ 	.byte	0x04
	.zero		1


	//   ....[30]....
        /*02f0*/ 	.word	0x000007d0
        /*02f4*/ 	.word	0x000000ff
        /*02f8*/ 	.word	0x00000078
        /*02fc*/ 	.short	0x0100
        /*02fe*/ 	.byte	0x04
	.zero		1


	//   ....[31]....
        /*0300*/ 	.word	0x000007e0
        /*0304*/ 	.word	0x000000ff
        /*0308*/ 	.word	0x000001a8
        /*030c*/ 	.short	0x0100
        /*030e*/ 	.byte	0x04
	.zero		1


	//   ....[32]....
        /*0310*/ 	.word	0x000007f0
        /*0314*/ 	.word	0x000000ff
        /*0318*/ 	.word	0x00000080
        /*031c*/ 	.short	0x0100
        /*031e*/ 	.byte	0x04
	.zero		1


	//   ....[33]....
        /*0320*/ 	.word	0x00000800
        /*0324*/ 	.word	0x000000ff
        /*0328*/ 	.word	0x000001b0
        /*032c*/ 	.short	0x0100
        /*032e*/ 	.byte	0x04
	.zero		1


	//   ....[34]....
        /*0330*/ 	.word	0x00000810
        /*0334*/ 	.word	0x000000ff
        /*0338*/ 	.word	0x00000088
        /*033c*/ 	.short	0x0100
        /*033e*/ 	.byte	0x04
	.zero		1


	//   ....[35]....
        /*0340*/ 	.word	0x00000820
        /*0344*/ 	.word	0x000000ff
        /*0348*/ 	.word	0x000001b8
        /*034c*/ 	.short	0x0100
        /*034e*/ 	.byte	0x04
	.zero		1


	//   ....[36]....
        /*0350*/ 	.word	0x00000830
        /*0354*/ 	.word	0x000000ff
        /*0358*/ 	.word	0x00000090
        /*035c*/ 	.short	0x0100
        /*035e*/ 	.byte	0x04
	.zero		1


	//   ....[37]....
        /*0360*/ 	.word	0x00000840
        /*0364*/ 	.word	0x000000ff
        /*0368*/ 	.word	0x000001c0
        /*036c*/ 	.short	0x0100
        /*036e*/ 	.byte	0x04
	.zero		1


	//   ....[38]....
        /*0370*/ 	.word	0x00000850
        /*0374*/ 	.word	0x000000ff
        /*0378*/ 	.word	0x00000098
        /*037c*/ 	.short	0x0100
        /*037e*/ 	.byte	0x04
	.zero		1


	//   ....[39]....
        /*0380*/ 	.word	0x00000860
        /*0384*/ 	.word	0x000000ff
        /*0388*/ 	.word	0x000001c8
        /*038c*/ 	.short	0x0100
        /*038e*/ 	.byte	0x04
	.zero		1


	//   ....[40]....
        /*0390*/ 	.word	0x00000870
        /*0394*/ 	.word	0x000000ff
        /*0398*/ 	.word	0x000000a0
        /*039c*/ 	.short	0x0100
        /*039e*/ 	.byte	0x04
	.zero		1


	//   ....[41]....
        /*03a0*/ 	.word	0x00000880
        /*03a4*/ 	.word	0x000000ff
        /*03a8*/ 	.word	0x000001d0
        /*03ac*/ 	.short	0x0100
        /*03ae*/ 	.byte	0x04
	.zero		1


	//   ....[42]....
        /*03b0*/ 	.word	0x00000890
        /*03b4*/ 	.word	0x000000ff
        /*03b8*/ 	.word	0x000000a8
        /*03bc*/ 	.short	0x0100
        /*03be*/ 	.byte	0x04
	.zero		1


	//   ....[43]....
        /*03c0*/ 	.word	0x000008a0
        /*03c4*/ 	.word	0x000000ff
        /*03c8*/ 	.word	0x000001d8
        /*03cc*/ 	.short	0x0100
        /*03ce*/ 	.byte	0x04
	.zero		1


	//   ....[44]....
        /*03d0*/ 	.word	0x000008b0
        /*03d4*/ 	.word	0x000000ff
        /*03d8*/ 	.word	0x000000b0
        /*03dc*/ 	.short	0x0100
        /*03de*/ 	.byte	0x04
	.zero		1


	//   ....[45]....
        /*03e0*/ 	.word	0x000008c0
        /*03e4*/ 	.word	0x000000ff
        /*03e8*/ 	.word	0x000001e0
        /*03ec*/ 	.short	0x0100
        /*03ee*/ 	.byte	0x04
	.zero		1


	//   ....[46]....
        /*03f0*/ 	.word	0x000008d0
        /*03f4*/ 	.word	0x000000ff
        /*03f8*/ 	.word	0x000000b8
        /*03fc*/ 	.short	0x0100
        /*03fe*/ 	.byte	0x04
	.zero		1


	//   ....[47]....
        /*0400*/ 	.word	0x000008e0
        /*0404*/ 	.word	0x000000ff
        /*0408*/ 	.word	0x000001e8
        /*040c*/ 	.short	0x0100
        /*040e*/ 	.byte	0x04
	.zero		1


	//   ....[48]....
        /*0410*/ 	.word	0x000008f0
        /*0414*/ 	.word	0x000000ff
        /*0418*/ 	.word	0x000000c0
        /*041c*/ 	.short	0x0100
        /*041e*/ 	.byte	0x04
	.zero		1


	//   ....[49]....
        /*0420*/ 	.word	0x00000900
        /*0424*/ 	.word	0x000000ff
        /*0428*/ 	.word	0x000001f0
        /*042c*/ 	.short	0x0100
        /*042e*/ 	.byte	0x04
	.zero		1


	//   ....[50]....
        /*0430*/ 	.word	0x00000910
        /*0434*/ 	.word	0x000000ff
        /*0438*/ 	.word	0x000000c8
        /*043c*/ 	.short	0x0100
        /*043e*/ 	.byte	0x04
	.zero		1


	//   ....[51]....
        /*0440*/ 	.word	0x00000920
        /*0444*/ 	.word	0x000000ff
        /*0448*/ 	.word	0x000001f8
        /*044c*/ 	.short	0x0100
        /*044e*/ 	.byte	0x04
	.zero		1


	//   ....[52]....
        /*0450*/ 	.word	0x00000930
        /*0454*/ 	.word	0x000000ff
        /*0458*/ 	.word	0x000000d0
        /*045c*/ 	.short	0x0100
        /*045e*/ 	.byte	0x04
	.zero		1


	//   ....[53]....
        /*0460*/ 	.word	0x00000940
        /*0464*/ 	.word	0x000000ff
        /*0468*/ 	.word	0x00000200
        /*046c*/ 	.short	0x0100
        /*046e*/ 	.byte	0x04
	.zero		1


	//   ....[54]....
        /*0470*/ 	.word	0x00000950
        /*0474*/ 	.word	0x000000ff
        /*0478*/ 	.word	0x000000d8
        /*047c*/ 	.short	0x0100
        /*047e*/ 	.byte	0x04
	.zero		1


	//   ....[55]....
        /*0480*/ 	.word	0x00000960
        /*0484*/ 	.word	0x000000ff
        /*0488*/ 	.word	0x00000208
        /*048c*/ 	.short	0x0100
        /*048e*/ 	.byte	0x04
	.zero		1


	//   ....[56]....
        /*0490*/ 	.word	0x00000970
        /*0494*/ 	.word	0x000000ff
        /*0498*/ 	.word	0x000000e0
        /*049c*/ 	.short	0x0100
        /*049e*/ 	.byte	0x04
	.zero		1


	//   ....[57]....
        /*04a0*/ 	.word	0x00000980
        /*04a4*/ 	.word	0x000000ff
        /*04a8*/ 	.word	0x00000210
        /*04ac*/ 	.short	0x0100
        /*04ae*/ 	.byte	0x04
	.zero		1


	//   ....[58]....
        /*04b0*/ 	.word	0x00000990
        /*04b4*/ 	.word	0x000000ff
        /*04b8*/ 	.word	0x000000e8
        /*04bc*/ 	.short	0x0100
        /*04be*/ 	.byte	0x04
	.zero		1


	//   ....[59]....
        /*04c0*/ 	.word	0x000009a0
        /*04c4*/ 	.word	0x000000ff
        /*04c8*/ 	.word	0x00000218
        /*04cc*/ 	.short	0x0100
        /*04ce*/ 	.byte	0x04
	.zero		1


	//   ....[60]....
        /*04d0*/ 	.word	0x000009b0
        /*04d4*/ 	.word	0x000000ff
        /*04d8*/ 	.word	0x000000f0
        /*04dc*/ 	.short	0x0100
        /*04de*/ 	.byte	0x04
	.zero		1


	//   ....[61]....
        /*04e0*/ 	.word	0x000009c0
        /*04e4*/ 	.word	0x000000ff
        /*04e8*/ 	.word	0x00000220
        /*04ec*/ 	.short	0x0100
        /*04ee*/ 	.byte	0x04
	.zero		1


	//   ....[62]....
        /*04f0*/ 	.word	0x000009d0
        /*04f4*/ 	.word	0x000000ff
        /*04f8*/ 	.word	0x000000f8
        /*04fc*/ 	.short	0x0100
        /*04fe*/ 	.byte	0x04
	.zero		1


	//   ....[63]....
        /*0500*/ 	.word	0x000009e0
        /*0504*/ 	.word	0x000000ff
        /*0508*/ 	.word	0x00000228
        /*050c*/ 	.short	0x0100
        /*050e*/ 	.byte	0x04
	.zero		1


	//   ....[64]....
        /*0510*/ 	.word	0x000009f0
        /*0514*/ 	.word	0x000000ff
        /*0518*/ 	.word	0x00000100
        /*051c*/ 	.short	0x0100
        /*051e*/ 	.byte	0x04
	.zero		1


	//   ....[65]....
        /*0520*/ 	.word	0x00000a00
        /*0524*/ 	.word	0x000000ff
        /*0528*/ 	.word	0x00000230
        /*052c*/ 	.short	0x0100
        /*052e*/ 	.byte	0x04
	.zero		1


	//   ....[66]....
        /*0530*/ 	.word	0x00000a10
        /*0534*/ 	.word	0x000000ff
        /*0538*/ 	.word	0x00000108
        /*053c*/ 	.short	0x0100
        /*053e*/ 	.byte	0x04
	.zero		1


	//   ....[67]....
        /*0540*/ 	.word	0x00000a20
        /*0544*/ 	.word	0x000000ff
        /*0548*/ 	.word	0x00000238
        /*054c*/ 	.short	0x0100
        /*054e*/ 	.byte	0x04
	.zero		1


	//   ....[68]....
        /*0550*/ 	.word	0x00000a30
        /*0554*/ 	.word	0x000000ff
        /*0558*/ 	.word	0x00000110
        /*055c*/ 	.short	0x0100
        /*055e*/ 	.byte	0x04
	.zero		1


	//   ....[69]....
        /*0560*/ 	.word	0x00000a40
        /*0564*/ 	.word	0x000000ff
        /*0568*/ 	.word	0x00000240
        /*056c*/ 	.short	0x0100
        /*056e*/ 	.byte	0x04
	.zero		1


	//   ....[70]....
        /*0570*/ 	.word	0x00000a50
        /*0574*/ 	.word	0x000000ff
        /*0578*/ 	.word	0x00000118
        /*057c*/ 	.short	0x0100
        /*057e*/ 	.byte	0x04
	.zero		1


	//   ....[71]....
        /*0580*/ 	.word	0x00000a60
        /*0584*/ 	.word	0x000000ff
        /*0588*/ 	.word	0x00000248
        /*058c*/ 	.short	0x0100
        /*058e*/ 	.byte	0x04
	.zero		1


	//   ....[72]....
        /*0590*/ 	.word	0x00000a70
        /*0594*/ 	.word	0x000000ff
        /*0598*/ 	.word	0x00000120
        /*059c*/ 	.short	0x0100
        /*059e*/ 	.byte	0x04
	.zero		1


	//   ....[73]....
        /*05a0*/ 	.word	0x00000a80
        /*05a4*/ 	.word	0x000000ff
        /*05a8*/ 	.word	0x00000250
        /*05ac*/ 	.short	0x0100
        /*05ae*/ 	.byte	0x04
	.zero		1


	//   ....[74]....
        /*05b0*/ 	.word	0x00000a90
        /*05b4*/ 	.word	0x000000ff
        /*05b8*/ 	.word	0x00000128
        /*05bc*/ 	.short	0x0100
        /*05be*/ 	.byte	0x04
	.zero		1


	//   ....[75]....
        /*05c0*/ 	.word	0x00000aa0
        /*05c4*/ 	.word	0x000000ff
        /*05c8*/ 	.word	0x00000258
        /*05cc*/ 	.short	0x0100
        /*05ce*/ 	.byte	0x04
	.zero		1


	//   ....[76]....
        /*05d0*/ 	.word	0x00000be0
        /*05d4*/ 	.word	0x000000ff
        /*05d8*/ 	.word	0x00000260
        /*05dc*/ 	.short	0x0100
        /*05de*/ 	.byte	0x04
	.zero		1


	//   ....[77]....
        /*05e0*/ 	.word	0x00000bf0
        /*05e4*/ 	.word	0x000000ff
        /*05e8*/ 	.word	0x00000268
        /*05ec*/ 	.short	0x0100
        /*05ee*/ 	.byte	0x04
	.zero		1


	//   ....[78]....
        /*05f0*/ 	.word	0x00000ce0
        /*05f4*/ 	.word	0x000000ff
        /*05f8*/ 	.word	0x00000270
        /*05fc*/ 	.short	0x0100
        /*05fe*/ 	.byte	0x04
	.zero		1


	//   ....[79]....
        /*0600*/ 	.word	0x00000cf0
        /*0604*/ 	.word	0x000000ff
        /*0608*/ 	.word	0x00000278
        /*060c*/ 	.short	0x0100
        /*060e*/ 	.byte	0x04
	.zero		1


	//   ....[80]....
        /*0610*/ 	.word	0x00000e30
        /*0614*/ 	.word	0x000000ff
        /*0618*/ 	.word	0x00000280
        /*061c*/ 	.short	0x0100
        /*061e*/ 	.byte	0x04
	.zero		1


	//   ....[81]....
        /*0620*/ 	.word	0x00000e40
        /*0624*/ 	.word	0x000000ff
        /*0628*/ 	.word	0x00000290
        /*062c*/ 	.short	0x0100
        /*062e*/ 	.byte	0x04
	.zero		1


	//   ....[82]....
        /*0630*/ 	.word	0x00000e50
        /*0634*/ 	.word	0x000000ff
        /*0638*/ 	.word	0x00000288
        /*063c*/ 	.short	0x0100
        /*063e*/ 	.byte	0x04
	.zero		1


	//   ....[83]....
        /*0640*/ 	.word	0x00000e60
        /*0644*/ 	.word	0x000000ff
        /*0648*/ 	.word	0x00000298
        /*064c*/ 	.short	0x0100
        /*064e*/ 	.byte	0x04
	.zero		1


	//   ....[84]....
        /*0650*/ 	.word	0x00000f90
        /*0654*/ 	.word	0x000000ff
        /*0658*/ 	.word	0x000002a0
        /*065c*/ 	.short	0x0100
        /*065e*/ 	.byte	0x04
	.zero		1


	//   ....[85]....
        /*0660*/ 	.word	0x00000fa0
        /*0664*/ 	.word	0x000000ff
        /*0668*/ 	.word	0x000002c0
        /*066c*/ 	.short	0x0100
        /*066e*/ 	.byte	0x04
	.zero		1


	//   ....[86]....
        /*0670*/ 	.word	0x00000fb0
        /*0674*/ 	.word	0x000000ff
        /*0678*/ 	.word	0x000002a8
        /*067c*/ 	.short	0x0100
        /*067e*/ 	.byte	0x04
	.zero		1


	//   ....[87]....
        /*0680*/ 	.word	0x00000fc0
        /*0684*/ 	.word	0x000000ff
        /*0688*/ 	.word	0x000002c8
        /*068c*/ 	.short	0x0100
        /*068e*/ 	.byte	0x04
	.zero		1


	//   ....[88]....
        /*0690*/ 	.word	0x00000fd0
        /*0694*/ 	.word	0x000000ff
        /*0698*/ 	.word	0x000002b0
        /*069c*/ 	.short	0x0100
        /*069e*/ 	.byte	0x04
	.zero		1


	//   ....[89]....
        /*06a0*/ 	.word	0x00000fe0
        /*06a4*/ 	.word	0x000000ff
        /*06a8*/ 	.word	0x000002d0
        /*06ac*/ 	.short	0x0100
        /*06ae*/ 	.byte	0x04
	.zero		1


	//   ....[90]....
        /*06b0*/ 	.word	0x00000ff0
        /*06b4*/ 	.word	0x000000ff
        /*06b8*/ 	.word	0x000002b8
        /*06bc*/ 	.short	0x0100
        /*06be*/ 	.byte	0x04
	.zero		1


	//   ....[91]....
        /*06c0*/ 	.word	0x00001000
        /*06c4*/ 	.word	0x000000ff
        /*06c8*/ 	.word	0x000002d8
        /*06cc*/ 	.short	0x0100
        /*06ce*/ 	.byte	0x04
	.zero		1


	//   ....[92]....
        /*06d0*/ 	.word	0x000010f0
        /*06d4*/ 	.word	0x000000ff
        /*06d8*/ 	.word	0x000002e0
        /*06dc*/ 	.short	0x0100
        /*06de*/ 	.byte	0x04
	.zero		1


	//   ....[93]....
        /*06e0*/ 	.word	0x00001100
        /*06e4*/ 	.word	0x000000ff
        /*06e8*/ 	.word	0x000002f0
        /*06ec*/ 	.short	0x0100
        /*06ee*/ 	.byte	0x04
	.zero		1


	//   ....[94]....
        /*06f0*/ 	.word	0x00001110
        /*06f4*/ 	.word	0x000000ff
        /*06f8*/ 	.word	0x000002e8
        /*06fc*/ 	.short	0x0100
        /*06fe*/ 	.byte	0x04
	.zero		1


	//   ....[95]....
        /*0700*/ 	.word	0x00001120
        /*0704*/ 	.word	0x000000ff
        /*0708*/ 	.word	0x000002f8
        /*070c*/ 	.short	0x0100
        /*070e*/ 	.byte	0x04
	.zero		1


	//   ....[96]....
        /*0710*/ 	.word	0x00001c60
        /*0714*/ 	.word	0x00000000
        /*0718*/ 	.word	0x000002f0
        /*071c*/ 	.short	0x010a
        /*071e*/ 	.byte	0xff
	.zero		1


	//   ....[97]....
        /*0720*/ 	.word	0x00001c90
        /*0724*/ 	.word	0x00000000
        /*0728*/ 	.word	0x000002e0
        /*072c*/ 	.short	0x0101
        /*072e*/ 	.byte	0xff
	.zero		1


	//   ....[98]....
        /*0730*/ 	.word	0x00001d60
        /*0734*/ 	.word	0x000000ff
        /*0738*/ 	.word	0x00000130
        /*073c*/ 	.short	0x010a
        /*073e*/ 	.byte	0x05
	.zero		1


	//   ....[99]....
        /*0740*/ 	.word	0x00001de0
        /*0744*/ 	.word	0x000000ff
        /*0748*/ 	.word	0x00000130
        /*074c*/ 	.short	0x010a
        /*074e*/ 	.byte	0x21
	.zero		1


	//   ....[100]....
        /*0750*/ 	.word	0x00001f70
        /*0754*/ 	.word	0x000000ff
        /*0758*/ 	.word	0x00000130
        /*075c*/ 	.short	0x010a
        /*075e*/ 	.byte	0x08
	.zero		1


	//   ....[101]....
        /*0760*/ 	.word	0x00002090
        /*0764*/ 	.word	0x000000ff
        /*0768*/ 	.word	0x00000278
        /*076c*/ 	.short	0x0101
        /*076e*/ 	.byte	0x07
	.zero		1


	//   ....[102]....
        /*0770*/ 	.word	0x000020b0
        /*0774*/ 	.word	0x000000ff
        /*0778*/ 	.word	0x00000130
        /*077c*/ 	.short	0x010a
        /*077e*/ 	.byte	0x05
	.zero		1


	//   ....[103]....
        /*0780*/ 	.word	0x00002130
        /*0784*/ 	.word	0x000000ff
        /*0788*/ 	.word	0x00000130
        /*078c*/ 	.short	0x010a
        /*078e*/ 	.byte	0x11
	.zero		1


	//   ....[104]....
        /*0790*/ 	.word	0x000022c0
        /*0794*/ 	.word	0x000000ff
        /*0798*/ 	.word	0x00000130
        /*079c*/ 	.short	0x010a
        /*079e*/ 	.byte	0x08
	.zero		1


	//   ....[105]....
        /*07a0*/ 	.word	0x00002410
        /*07a4*/ 	.word	0x00000003
        /*07a8*/ 	.word	0x00000280
        /*07ac*/ 	.short	0x010a
        /*07ae*/ 	.byte	0xff
	.zero		1


	//   ....[106]....
        /*07b0*/ 	.word	0x00002560
        /*07b4*/ 	.word	0x00000000
        /*07b8*/ 	.word	0x00000000
        /*07bc*/ 	.short	0x0101
        /*07be*/ 	.byte	0xff
	.zero		1


	//   ....[107]....
        /*07c0*/ 	.word	0x00002b10
        /*07c4*/ 	.word	0x000000ff
        /*07c8*/ 	.word	0x00000000
        /*07cc*/ 	.short	0x010a
        /*07ce*/ 	.byte	0x04
	.zero		1


	//   ....[108]....
        /*07d0*/ 	.word	0x00002ba0
        /*07d4*/ 	.word	0x000000ff
        /*07d8*/ 	.word	0x00000000
        /*07dc*/ 	.short	0x010a
        /*07de*/ 	.byte	0x05
	.zero		1


	//   ....[109]....
        /*07e0*/ 	.word	0x00002c30
        /*07e4*/ 	.word	0x000000ff
        /*07e8*/ 	.word	0x00000000
        /*07ec*/ 	.short	0x010a
        /*07ee*/ 	.byte	0x05
	.zero		1


	//   ....[110]....
        /*07f0*/ 	.word	0x00002cc0
        /*07f4*/ 	.word	0x000000ff
        /*07f8*/ 	.word	0x00000000
        /*07fc*/ 	.short	0x010a
        /*07fe*/ 	.byte	0x05
	.zero		1


	//   ....[111]....
        /*0800*/ 	.word	0x00002d50
        /*0804*/ 	.word	0x000000ff
        /*0808*/ 	.word	0x00000000
        /*080c*/ 	.short	0x010a
        /*080e*/ 	.byte	0x05
	.zero		1


	//   ....[112]....
        /*0810*/ 	.word	0x00002de0
        /*0814*/ 	.word	0x000000ff
        /*0818*/ 	.word	0x00000000
        /*081c*/ 	.short	0x010a
        /*081e*/ 	.byte	0x05
	.zero		1


	//   ....[113]....
        /*0820*/ 	.word	0x00002e70
        /*0824*/ 	.word	0x000000ff
        /*0828*/ 	.word	0x00000000
        /*082c*/ 	.short	0x010a
        /*082e*/ 	.byte	0x05
	.zero		1


	//   ....[114]....
        /*0830*/ 	.word	0x00002f00
        /*0834*/ 	.word	0x000000ff
        /*0838*/ 	.word	0x00000000
        /*083c*/ 	.short	0x010a
        /*083e*/ 	.byte	0x05
	.zero		1


	//   ....[115]....
        /*0840*/ 	.word	0x00002f90
        /*0844*/ 	.word	0x000000ff
        /*0848*/ 	.word	0x00000000
        /*084c*/ 	.short	0x010a
        /*084e*/ 	.byte	0x05
	.zero		1


	//   ....[116]....
        /*0850*/ 	.word	0x00003020
        /*0854*/ 	.word	0x000000ff
        /*0858*/ 	.word	0x00000000
        /*085c*/ 	.short	0x010a
        /*085e*/ 	.byte	0x05
	.zero		1


	//   ....[117]....
        /*0860*/ 	.word	0x000030b0
        /*0864*/ 	.word	0x000000ff
        /*0868*/ 	.word	0x00000000
        /*086c*/ 	.short	0x010a
        /*086e*/ 	.byte	0x05
	.zero		1


	//   ....[118]....
        /*0870*/ 	.word	0x00003140
        /*0874*/ 	.word	0x000000ff
        /*0878*/ 	.word	0x00000000
        /*087c*/ 	.short	0x010a
        /*087e*/ 	.byte	0x05
	.zero		1


	//   ....[119]....
        /*0880*/ 	.word	0x000031d0
        /*0884*/ 	.word	0x000000ff
        /*0888*/ 	.word	0x00000000
        /*088c*/ 	.short	0x010a
        /*088e*/ 	.byte	0x05
	.zero		1


	//   ....[120]....
        /*0890*/ 	.word	0x00003260
        /*0894*/ 	.word	0x000000ff
        /*0898*/ 	.word	0x00000000
        /*089c*/ 	.short	0x010a
        /*089e*/ 	.byte	0x05
	.zero		1


	//   ....[121]....
        /*08a0*/ 	.word	0x000032f0
        /*08a4*/ 	.word	0x000000ff
        /*08a8*/ 	.word	0x00000000
        /*08ac*/ 	.short	0x010a
        /*08ae*/ 	.byte	0x05
	.zero		1


	//   ....[122]....
        /*08b0*/ 	.word	0x00003380
        /*08b4*/ 	.word	0x000000ff
        /*08b8*/ 	.word	0x00000000
        /*08bc*/ 	.short	0x010a
        /*08be*/ 	.byte	0x05
	.zero		1


	//   ....[123]....
        /*08c0*/ 	.word	0x00003410
        /*08c4*/ 	.word	0x000000ff
        /*08c8*/ 	.word	0x00000000
        /*08cc*/ 	.short	0x010a
        /*08ce*/ 	.byte	0x05
	.zero		1


	//   ....[124]....
        /*08d0*/ 	.word	0x000034a0
        /*08d4*/ 	.word	0x000000ff
        /*08d8*/ 	.word	0x00000000
        /*08dc*/ 	.short	0x010a
        /*08de*/ 	.byte	0x05
	.zero		1


	//   ....[125]....
        /*08e0*/ 	.word	0x00003530
        /*08e4*/ 	.word	0x000000ff
        /*08e8*/ 	.word	0x00000000
        /*08ec*/ 	.short	0x010a
        /*08ee*/ 	.byte	0x05
	.zero		1


	//   ....[126]....
        /*08f0*/ 	.word	0x000035c0
        /*08f4*/ 	.word	0x000000ff
        /*08f8*/ 	.word	0x00000000
        /*08fc*/ 	.short	0x010a
        /*08fe*/ 	.byte	0x05
	.zero		1


	//   ....[127]....
        /*0900*/ 	.word	0x00003650
        /*0904*/ 	.word	0x000000ff
        /*0908*/ 	.word	0x00000000
        /*090c*/ 	.short	0x010a
        /*090e*/ 	.byte	0x05
	.zero		1


	//   ....[128]....
        /*0910*/ 	.word	0x000036e0
        /*0914*/ 	.word	0x000000ff
        /*0918*/ 	.word	0x00000000
        /*091c*/ 	.short	0x010a
        /*091e*/ 	.byte	0x05
	.zero		1


	//   ....[129]....
        /*0920*/ 	.word	0x00003770
        /*0924*/ 	.word	0x000000ff
        /*0928*/ 	.word	0x00000000
        /*092c*/ 	.short	0x010a
        /*092e*/ 	.byte	0x05
	.zero		1


	//   ....[130]....
        /*0930*/ 	.word	0x00003800
        /*0934*/ 	.word	0x000000ff
        /*0938*/ 	.word	0x00000000
        /*093c*/ 	.short	0x010a
        /*093e*/ 	.byte	0x05
	.zero		1


	//   ....[131]....
        /*0940*/ 	.word	0x00003890
        /*0944*/ 	.word	0x000000ff
        /*0948*/ 	.word	0x00000000
        /*094c*/ 	.short	0x010a
        /*094e*/ 	.byte	0x05
	.zero		1


	//   ....[132]....
        /*0950*/ 	.word	0x00003920
        /*0954*/ 	.word	0x000000ff
        /*0958*/ 	.word	0x00000000
        /*095c*/ 	.short	0x010a
        /*095e*/ 	.byte	0x05
	.zero		1


	//   ....[133]....
        /*0960*/ 	.word	0x000039b0
        /*0964*/ 	.word	0x000000ff
        /*0968*/ 	.word	0x00000000
        /*096c*/ 	.short	0x010a
        /*096e*/ 	.byte	0x05
	.zero		1


	//   ....[134]....
        /*0970*/ 	.word	0x00003a40
        /*0974*/ 	.word	0x000000ff
        /*0978*/ 	.word	0x00000000
        /*097c*/ 	.short	0x010a
        /*097e*/ 	.byte	0x05
	.zero		1


	//   ....[135]....
        /*0980*/ 	.word	0x00003ad0
        /*0984*/ 	.word	0x000000ff
        /*0988*/ 	.word	0x00000000
        /*098c*/ 	.short	0x010a
        /*098e*/ 	.byte	0x05
	.zero		1


	//   ....[136]....
        /*0990*/ 	.word	0x00003b60
        /*0994*/ 	.word	0x000000ff
        /*0998*/ 	.word	0x00000000
        /*099c*/ 	.short	0x010a
        /*099e*/ 	.byte	0x05
	.zero		1


	//   ....[137]....
        /*09a0*/ 	.word	0x00003bf0
        /*09a4*/ 	.word	0x000000ff
        /*09a8*/ 	.word	0x00000000
        /*09ac*/ 	.short	0x010a
        /*09ae*/ 	.byte	0x05
	.zero		1


	//   ....[138]....
        /*09b0*/ 	.word	0x00003c80
        /*09b4*/ 	.word	0x000000ff
        /*09b8*/ 	.word	0x00000000
        /*09bc*/ 	.short	0x010a
        /*09be*/ 	.byte	0x05
	.zero		1


	//   ....[139]....
        /*09c0*/ 	.word	0x00003d10
        /*09c4*/ 	.word	0x000000ff
        /*09c8*/ 	.word	0x00000000
        /*09cc*/ 	.short	0x010a
        /*09ce*/ 	.byte	0x05
	.zero		1


	//   ....[140]....
        /*09d0*/ 	.word	0x00003da0
        /*09d4*/ 	.word	0x000000ff
        /*09d8*/ 	.word	0x00000000
        /*09dc*/ 	.short	0x010a
        /*09de*/ 	.byte	0x05
	.zero		1


	//   ....[141]....
        /*09e0*/ 	.word	0x00003e30
        /*09e4*/ 	.word	0x000000ff
        /*09e8*/ 	.word	0x00000000
        /*09ec*/ 	.short	0x010a
        /*09ee*/ 	.byte	0x05
	.zero		1


	//   ....[142]....
        /*09f0*/ 	.word	0x00003ec0
        /*09f4*/ 	.word	0x000000ff
        /*09f8*/ 	.word	0x00000000
        /*09fc*/ 	.short	0x010a
        /*09fe*/ 	.byte	0x05
	.zero		1


	//   ....[143]....
        /*0a00*/ 	.word	0x00003f50
        /*0a04*/ 	.word	0x000000ff
        /*0a08*/ 	.word	0x00000000
        /*0a0c*/ 	.short	0x010a
        /*0a0e*/ 	.byte	0x05
	.zero		1


	//   ....[144]....
        /*0a10*/ 	.word	0x00003ff0
        /*0a14*/ 	.word	0x00000000
        /*0a18*/ 	.word	0x00000000
        /*0a1c*/ 	.short	0x010a
        /*0a1e*/ 	.byte	0xff
	.zero		1


	//   ....[145]....
        /*0a20*/ 	.word	0x00004110
        /*0a24*/ 	.word	0x00000002
        /*0a28*/ 	.word	0x000002e0
        /*0a2c*/ 	.short	0x010a
        /*0a2e*/ 	.byte	0xff
	.zero		1


	//   ....[146]....
        /*0a30*/ 	.word	0x00004180
        /*0a34*/ 	.word	0x00000002
        /*0a38*/ 	.word	0x00000000
        /*0a3c*/ 	.short	0x0101
        /*0a3e*/ 	.byte	0xff
	.zero		1


	//   ....[147]....
        /*0a40*/ 	.word	0x000041a0
        /*0a44*/ 	.word	0x000000ff
        /*0a48*/ 	.word	0x00000290
        /*0a4c*/ 	.short	0x010a
        /*0a4e*/ 	.byte	0x04
	.zero		1


	//   ....[148]....
        /*0a50*/ 	.word	0x000042c0
        /*0a54*/ 	.word	0x00000002
        /*0a58*/ 	.word	0x00000280
        /*0a5c*/ 	.short	0x010a
        /*0a5e*/ 	.byte	0xff
	.zero		1


	//   ....[149]....
        /*0a60*/ 	.word	0x000043c0
        /*0a64*/ 	.word	0x00000002
        /*0a68*/ 	.word	0x00000000
        /*0a6c*/ 	.short	0x0101
        /*0a6e*/ 	.byte	0xff
	.zero		1


	//   ....[150]....
        /*0a70*/ 	.word	0x00004450
        /*0a74*/ 	.word	0x000000ff
        /*0a78*/ 	.word	0x00000290
        /*0a7c*/ 	.short	0x0106
        /*0a7e*/ 	.byte	0x04
	.zero		1


	//   ....[151]....
        /*0a80*/ 	.word	0x00004470
        /*0a84*/ 	.word	0x000000ff
        /*0a88*/ 	.word	0x00000290
        /*0a8c*/ 	.short	0x010a
        /*0a8e*/ 	.byte	0x04
	.zero		1


	//   ....[152]....
        /*0a90*/ 	.word	0x00004500
        /*0a94*/ 	.word	0x000000ff
        /*0a98*/ 	.word	0x00000290
        /*0a9c*/ 	.short	0x0106
        /*0a9e*/ 	.byte	0x07
	.zero		1


	//   ....[153]....
        /*0aa0*/ 	.word	0x00004540
        /*0aa4*/ 	.word	0x00000000
        /*0aa8*/ 	.word	0x00000290
        /*0aac*/ 	.short	0x010a
        /*0aae*/ 	.byte	0xff
	.zero		1


	//   ....[154]....
        /*0ab0*/ 	.word	0x00004a30
        /*0ab4*/ 	.word	0x00000000
        /*0ab8*/ 	.word	0x00000280
        /*0abc*/ 	.short	0x010a
        /*0abe*/ 	.byte	0xff
	.zero		1


	//   ....[155]....
        /*0ac0*/ 	.word	0x00004b30
        /*0ac4*/ 	.word	0x00000003
        /*0ac8*/ 	.word	0x00000000
        /*0acc*/ 	.short	0x0101
        /*0ace*/ 	.byte	0xff
	.zero		1


	//   ....[156]....
        /*0ad0*/ 	.word	0x00004b40
        /*0ad4*/ 	.word	0x000000ff
        /*0ad8*/ 	.word	0x00000000
        /*0adc*/ 	.short	0x010a
        /*0ade*/ 	.byte	0x05
	.zero		1


	//   ....[157]....
        /*0ae0*/ 	.word	0x00004b60
        /*0ae4*/ 	.word	0x000000ff
        /*0ae8*/ 	.word	0x000002c0
        /*0aec*/ 	.short	0x010a
        /*0aee*/ 	.byte	0x13
	.zero		1


	//   ....[158]....
        /*0af0*/ 	.word	0x00004c90
        /*0af4*/ 	.word	0x000000ff
        /*0af8*/ 	.word	0x00000000
        /*0afc*/ 	.short	0x010a
        /*0afe*/ 	.byte	0x07
	.zero		1


	//   ....[159]....
        /*0b00*/ 	.word	0x00004da0
        /*0b04*/ 	.word	0x000000ff
        /*0b08*/ 	.word	0x00000000
        /*0b0c*/ 	.short	0x010a
        /*0b0e*/ 	.byte	0x0a
	.zero		1


	//   ....[160]....
        /*0b10*/ 	.word	0x00004f70
        /*0b14*/ 	.word	0x000000ff
        /*0b18*/ 	.word	0x00000000
        /*0b1c*/ 	.short	0x010a
        /*0b1e*/ 	.byte	0x04
	.zero		1


	//   ....[161]....
        /*0b20*/ 	.word	0x00005000
        /*0b24*/ 	.word	0x000000ff
        /*0b28*/ 	.word	0x00000000
        /*0b2c*/ 	.short	0x010a
        /*0b2e*/ 	.byte	0x05
	.zero		1


	//   ....[162]....
        /*0b30*/ 	.word	0x00005090
        /*0b34*/ 	.word	0x000000ff
        /*0b38*/ 	.word	0x00000000
        /*0b3c*/ 	.short	0x010a
        /*0b3e*/ 	.byte	0x05
	.zero		1


	//   ....[163]....
        /*0b40*/ 	.word	0x00005120
        /*0b44*/ 	.word	0x000000ff
        /*0b48*/ 	.word	0x00000000
        /*0b4c*/ 	.short	0x010a
        /*0b4e*/ 	.byte	0x04
	.zero		1


	//   ....[164]....
        /*0b50*/ 	.word	0x00005610
        /*0b54*/ 	.word	0x00000003
        /*0b58*/ 	.word	0x00000280
        /*0b5c*/ 	.short	0x010a
        /*0b5e*/ 	.byte	0xff
	.zero		1


	//   ....[165]....
        /*0b60*/ 	.word	0x00005780
        /*0b64*/ 	.word	0x00000000
        /*0b68*/ 	.word	0x00000000
        /*0b6c*/ 	.short	0x0101
        /*0b6e*/ 	.byte	0xff
	.zero		1


	//   ....[166]....
        /*0b70*/ 	.word	0x00005c40
        /*0b74*/ 	.word	0x000000ff
        /*0b78*/ 	.word	0x00000278
        /*0b7c*/ 	.short	0x010a
        /*0b7e*/ 	.byte	0x15
	.zero		1


	//   ....[167]....
        /*0b80*/ 	.word	0x00005dd0
        /*0b84*/ 	.word	0x000000ff
        /*0b88*/ 	.word	0x00000268
        /*0b8c*/ 	.short	0x010a
        /*0b8e*/ 	.byte	0x15
	.zero		1


	//   ....[168]....
        /*0b90*/ 	.word	0x000061e0
        /*0b94*/ 	.word	0x000000ff
        /*0b98*/ 	.word	0x00000260
        /*0b9c*/ 	.short	0x010b
        /*0b9e*/ 	.byte	0x15
	.zero		1


	//   ....[169]....
        /*0ba0*/ 	.word	0x000061f0
        /*0ba4*/ 	.word	0x000000ff
        /*0ba8*/ 	.word	0x00000000
        /*0bac*/ 	.short	0x0101
        /*0bae*/ 	.byte	0x32
	.zero		1


	//   ....[170]....
        /*0bb0*/ 	.word	0x00006230
        /*0bb4*/ 	.word	0x00000000
        /*0bb8*/ 	.word	0x00000268
        /*0bbc*/ 	.short	0x010a
        /*0bbe*/ 	.byte	0xff
	.zero		1


	//   ....[171]....
        /*0bc0*/ 	.word	0x000064a0
        /*0bc4*/ 	.word	0x00000008
        /*0bc8*/ 	.word	0x00000280
        /*0bcc*/ 	.short	0x010a
        /*0bce*/ 	.byte	0xff
	.zero		1


	//   ....[172]....
        /*0bd0*/ 	.word	0x00006620
        /*0bd4*/ 	.word	0x00000000
        /*0bd8*/ 	.word	0x00000000
        /*0bdc*/ 	.short	0x0101
        /*0bde*/ 	.byte	0xff
	.zero		1


	//   ....[173]....
        /*0be0*/ 	.word	0x00006e90
        /*0be4*/ 	.word	0x000000ff
        /*0be8*/ 	.word	0x00000260
        /*0bec*/ 	.short	0x010a
        /*0bee*/ 	.byte	0x2e
	.zero		1


	//   ....[174]....
        /*0bf0*/ 	.word	0x00006ea0
        /*0bf4*/ 	.word	0x000000ff
        /*0bf8*/ 	.word	0x000002a0
        /*0bfc*/ 	.short	0x010a
        /*0bfe*/ 	.byte	0x2f
	.zero		1


	//   ....[175]....
        /*0c00*/ 	.word	0x00006f20
        /*0c04*/ 	.word	0x000000ff
        /*0c08*/ 	.word	0x00000260
        /*0c0c*/ 	.short	0x010a
        /*0c0e*/ 	.byte	0x2e
	.zero		1


	//   ....[176]....
        /*0c10*/ 	.word	0x00007160
        /*0c14*/ 	.word	0x000000ff
        /*0c18*/ 	.word	0x00000000
        /*0c1c*/ 	.short	0x0101
        /*0c1e*/ 	.byte	0x04
	.zero		1


	//   ....[177]....
        /*0c20*/ 	.word	0x00007180
        /*0c24*/ 	.word	0x000000ff
        /*0c28*/ 	.word	0x000002a0
        /*0c2c*/ 	.short	0x010a
        /*0c2e*/ 	.byte	0x2f
	.zero		1


	//   ....[178]....
        /*0c30*/ 	.word	0x00008b90
        /*0c34*/ 	.word	0x000000ff
        /*0c38*/ 	.word	0x00000000
        /*0c3c*/ 	.short	0x0101
        /*0c3e*/ 	.byte	0x04
	.zero		1


	//   ....[179]....
        /*0c40*/ 	.word	0x00009060
        /*0c44*/ 	.word	0x00000000
        /*0c48*/ 	.word	0x000002f0
        /*0c4c*/ 	.short	0x010a
        /*0c4e*/ 	.byte	0xff
	.zero		1


	//   ....[180]....
        /*0c50*/ 	.word	0x000090c0
        /*0c54*/ 	.word	0x00000000
        /*0c58*/ 	.word	0x00000130
        /*0c5c*/ 	.short	0x010a
        /*0c5e*/ 	.byte	0xff
	.zero		1


	//   ....[181]....
        /*0c60*/ 	.word	0x00009120
        /*0c64*/ 	.word	0x00000000
        /*0c68*/ 	.word	0x00000130
        /*0c6c*/ 	.short	0x010a
        /*0c6e*/ 	.byte	0xff
	.zero		1


	//   ....[182]....
        /*0c70*/ 	.word	0x00009170
        /*0c74*/ 	.word	0x00000003
        /*0c78*/ 	.word	0x00000280
        /*0c7c*/ 	.short	0x010a
        /*0c7e*/ 	.byte	0xff
	.zero		1


	//   ....[183]....
        /*0c80*/ 	.word	0x000091d0
        /*0c84*/ 	.word	0x00000000
        /*0c88*/ 	.word	0x00000000
        /*0c8c*/ 	.short	0x010a
        /*0c8e*/ 	.byte	0xff
	.zero		1


	//   ....[184]....
        /*0c90*/ 	.word	0x00009230
        /*0c94*/ 	.word	0x00000000
        /*0c98*/ 	.word	0x00000000
        /*0c9c*/ 	.short	0x010a
        /*0c9e*/ 	.byte	0xff
	.zero		1


	//   ....[185]....
        /*0ca0*/ 	.word	0x00009290
        /*0ca4*/ 	.word	0x00000000
        /*0ca8*/ 	.word	0x00000000
        /*0cac*/ 	.short	0x010a
        /*0cae*/ 	.byte	0xff
	.zero		1


	//   ....[186]....
        /*0cb0*/ 	.word	0x000092f0
        /*0cb4*/ 	.word	0x00000000
        /*0cb8*/ 	.word	0x00000000
        /*0cbc*/ 	.short	0x010a
        /*0cbe*/ 	.byte	0xff
	.zero		1


	//   ....[187]....
        /*0cc0*/ 	.word	0x00009350
        /*0cc4*/ 	.word	0x00000000
        /*0cc8*/ 	.word	0x00000000
        /*0ccc*/ 	.short	0x010a
        /*0cce*/ 	.byte	0xff
	.zero		1


	//   ....[188]....
        /*0cd0*/ 	.word	0x000093b0
        /*0cd4*/ 	.word	0x00000000
        /*0cd8*/ 	.word	0x00000000
        /*0cdc*/ 	.short	0x010a
        /*0cde*/ 	.byte	0xff
	.zero		1


	//   ....[189]....
        /*0ce0*/ 	.word	0x00009410
        /*0ce4*/ 	.word	0x00000000
        /*0ce8*/ 	.word	0x00000000
        /*0cec*/ 	.short	0x010a
        /*0cee*/ 	.byte	0xff
	.zero		1


	//   ....[190]....
        /*0cf0*/ 	.word	0x00009470
        /*0cf4*/ 	.word	0x00000000
        /*0cf8*/ 	.word	0x00000000
        /*0cfc*/ 	.short	0x010a
        /*0cfe*/ 	.byte	0xff
	.zero		1


	//   ....[191]....
        /*0d00*/ 	.word	0x000094d0
        /*0d04*/ 	.word	0x00000000
        /*0d08*/ 	.word	0x00000000
        /*0d0c*/ 	.short	0x010a
        /*0d0e*/ 	.byte	0xff
	.zero		1


	//   ....[192]....
        /*0d10*/ 	.word	0x00009530
        /*0d14*/ 	.word	0x00000000
        /*0d18*/ 	.word	0x00000000
        /*0d1c*/ 	.short	0x010a
        /*0d1e*/ 	.byte	0xff
	.zero		1


	//   ....[193]....
        /*0d20*/ 	.word	0x00009590
        /*0d24*/ 	.word	0x00000000
        /*0d28*/ 	.word	0x00000000
        /*0d2c*/ 	.short	0x010a
        /*0d2e*/ 	.byte	0xff
	.zero		1


	//   ....[194]....
        /*0d30*/ 	.word	0x000095f0
        /*0d34*/ 	.word	0x00000000
        /*0d38*/ 	.word	0x00000000
        /*0d3c*/ 	.short	0x010a
        /*0d3e*/ 	.byte	0xff
	.zero		1


	//   ....[195]....
        /*0d40*/ 	.word	0x00009650
        /*0d44*/ 	.word	0x00000000
        /*0d48*/ 	.word	0x00000000
        /*0d4c*/ 	.short	0x010a
        /*0d4e*/ 	.byte	0xff
	.zero		1


	//   ....[196]....
        /*0d50*/ 	.word	0x000096b0
        /*0d54*/ 	.word	0x00000000
        /*0d58*/ 	.word	0x00000000
        /*0d5c*/ 	.short	0x010a
        /*0d5e*/ 	.byte	0xff
	.zero		1


	//   ....[197]....
        /*0d60*/ 	.word	0x00009710
        /*0d64*/ 	.word	0x00000000
        /*0d68*/ 	.word	0x00000000
        /*0d6c*/ 	.short	0x010a
        /*0d6e*/ 	.byte	0xff
	.zero		1


	//   ....[198]....
        /*0d70*/ 	.word	0x00009770
        /*0d74*/ 	.word	0x00000000
        /*0d78*/ 	.word	0x00000000
        /*0d7c*/ 	.short	0x010a
        /*0d7e*/ 	.byte	0xff
	.zero		1


	//   ....[199]....
        /*0d80*/ 	.word	0x000097d0
        /*0d84*/ 	.word	0x00000000
        /*0d88*/ 	.word	0x00000000
        /*0d8c*/ 	.short	0x010a
        /*0d8e*/ 	.byte	0xff
	.zero		1


	//   ....[200]....
        /*0d90*/ 	.word	0x00009830
        /*0d94*/ 	.word	0x00000000
        /*0d98*/ 	.word	0x00000000
        /*0d9c*/ 	.short	0x010a
        /*0d9e*/ 	.byte	0xff
	.zero		1


	//   ....[201]....
        /*0da0*/ 	.word	0x00009890
        /*0da4*/ 	.word	0x00000000
        /*0da8*/ 	.word	0x00000000
        /*0dac*/ 	.short	0x010a
        /*0dae*/ 	.byte	0xff
	.zero		1


	//   ....[202]....
        /*0db0*/ 	.word	0x000098f0
        /*0db4*/ 	.word	0x00000000
        /*0db8*/ 	.word	0x00000000
        /*0dbc*/ 	.short	0x010a
        /*0dbe*/ 	.byte	0xff
	.zero		1


	//   ....[203]....
        /*0dc0*/ 	.word	0x00009950
        /*0dc4*/ 	.word	0x00000000
        /*0dc8*/ 	.word	0x00000000
        /*0dcc*/ 	.short	0x010a
        /*0dce*/ 	.byte	0xff
	.zero		1


	//   ....[204]....
        /*0dd0*/ 	.word	0x000099b0
        /*0dd4*/ 	.word	0x00000000
        /*0dd8*/ 	.word	0x00000000
        /*0ddc*/ 	.short	0x010a
        /*0dde*/ 	.byte	0xff
	.zero		1


	//   ....[205]....
        /*0de0*/ 	.word	0x00009a10
        /*0de4*/ 	.word	0x00000000
        /*0de8*/ 	.word	0x00000000
        /*0dec*/ 	.short	0x010a
        /*0dee*/ 	.byte	0xff
	.zero		1


	//   ....[206]....
        /*0df0*/ 	.word	0x00009a70
        /*0df4*/ 	.word	0x00000000
        /*0df8*/ 	.word	0x00000000
        /*0dfc*/ 	.short	0x010a
        /*0dfe*/ 	.byte	0xff
	.zero		1


	//   ....[207]....
        /*0e00*/ 	.word	0x00009ad0
        /*0e04*/ 	.word	0x00000000
        /*0e08*/ 	.word	0x00000000
        /*0e0c*/ 	.short	0x010a
        /*0e0e*/ 	.byte	0xff
	.zero		1


	//   ....[208]....
        /*0e10*/ 	.word	0x00009b30
        /*0e14*/ 	.word	0x00000000
        /*0e18*/ 	.word	0x00000000
        /*0e1c*/ 	.short	0x010a
        /*0e1e*/ 	.byte	0xff
	.zero		1


	//   ....[209]....
        /*0e20*/ 	.word	0x00009b90
        /*0e24*/ 	.word	0x00000000
        /*0e28*/ 	.word	0x00000000
        /*0e2c*/ 	.short	0x010a
        /*0e2e*/ 	.byte	0xff
	.zero		1


	//   ....[210]....
        /*0e30*/ 	.word	0x00009bf0
        /*0e34*/ 	.word	0x00000000
        /*0e38*/ 	.word	0x00000000
        /*0e3c*/ 	.short	0x010a
        /*0e3e*/ 	.byte	0xff
	.zero		1


	//   ....[211]....
        /*0e40*/ 	.word	0x00009c50
        /*0e44*/ 	.word	0x00000000
        /*0e48*/ 	.word	0x00000000
        /*0e4c*/ 	.short	0x010a
        /*0e4e*/ 	.byte	0xff
	.zero		1


	//   ....[212]....
        /*0e50*/ 	.word	0x00009cb0
        /*0e54*/ 	.word	0x00000000
        /*0e58*/ 	.word	0x00000000
        /*0e5c*/ 	.short	0x010a
        /*0e5e*/ 	.byte	0xff
	.zero		1


	//   ....[213]....
        /*0e60*/ 	.word	0x00009d10
        /*0e64*/ 	.word	0x00000000
        /*0e68*/ 	.word	0x00000000
        /*0e6c*/ 	.short	0x010a
        /*0e6e*/ 	.byte	0xff
	.zero		1


	//   ....[214]....
        /*0e70*/ 	.word	0x00009d70
        /*0e74*/ 	.word	0x00000000
        /*0e78*/ 	.word	0x00000000
        /*0e7c*/ 	.short	0x010a
        /*0e7e*/ 	.byte	0xff
	.zero		1


	//   ....[215]....
        /*0e80*/ 	.word	0x00009dd0
        /*0e84*/ 	.word	0x00000000
        /*0e88*/ 	.word	0x00000000
        /*0e8c*/ 	.short	0x010a
        /*0e8e*/ 	.byte	0xff
	.zero		1


	//   ....[216]....
        /*0e90*/ 	.word	0x00009e30
        /*0e94*/ 	.word	0x00000000
        /*0e98*/ 	.word	0x00000000
        /*0e9c*/ 	.short	0x010a
        /*0e9e*/ 	.byte	0xff
	.zero		1


	//   ....[217]....
        /*0ea0*/ 	.word	0x00009e90
        /*0ea4*/ 	.word	0x00000000
        /*0ea8*/ 	.word	0x00000000
        /*0eac*/ 	.short	0x010a
        /*0eae*/ 	.byte	0xff
	.zero		1


	//   ....[218]....
        /*0eb0*/ 	.word	0x00009ef0
        /*0eb4*/ 	.word	0x00000000
        /*0eb8*/ 	.word	0x00000000
        /*0ebc*/ 	.short	0x010a
        /*0ebe*/ 	.byte	0xff
	.zero		1


	//   ....[219]....
        /*0ec0*/ 	.word	0x00009f50
        /*0ec4*/ 	.word	0x00000000
        /*0ec8*/ 	.word	0x00000000
        /*0ecc*/ 	.short	0x010a
        /*0ece*/ 	.byte	0xff
	.zero		1


	//   ....[220]....
        /*0ed0*/ 	.word	0x00009fa0
        /*0ed4*/ 	.word	0x00000002
        /*0ed8*/ 	.word	0x000002e0
        /*0edc*/ 	.short	0x010a
        /*0ede*/ 	.byte	0xff
	.zero		1


	//   ....[221]....
        /*0ee0*/ 	.word	0x0000a000
        /*0ee4*/ 	.word	0x00000002
        /*0ee8*/ 	.word	0x00000290
        /*0eec*/ 	.short	0x010a
        /*0eee*/ 	.byte	0xff
	.zero		1


	//   ....[222]....
        /*0ef0*/ 	.word	0x0000a050
        /*0ef4*/ 	.word	0x00000002
        /*0ef8*/ 	.word	0x00000280
        /*0efc*/ 	.short	0x010a
        /*0efe*/ 	.byte	0xff
	.zero		1


	//   ....[223]....
        /*0f00*/ 	.word	0x0000a0b0
        /*0f04*/ 	.word	0x00000000
        /*0f08*/ 	.word	0x00000290
        /*0f0c*/ 	.short	0x010a
        /*0f0e*/ 	.byte	0xff
	.zero		1


	//   ....[224]....
        /*0f10*/ 	.word	0x0000a100
        /*0f14*/ 	.word	0x00000000
        /*0f18*/ 	.word	0x00000280
        /*0f1c*/ 	.short	0x010a
        /*0f1e*/ 	.byte	0xff
	.zero		1


	//   ....[225]....
        /*0f20*/ 	.word	0x0000a160
        /*0f24*/ 	.word	0x00000002
        /*0f28*/ 	.word	0x000002c0
        /*0f2c*/ 	.short	0x010a
        /*0f2e*/ 	.byte	0xff
	.zero		1


	//   ....[226]....
        /*0f30*/ 	.word	0x0000a1c0
        /*0f34*/ 	.word	0x00000000
        /*0f38*/ 	.word	0x00000000
        /*0f3c*/ 	.short	0x010a
        /*0f3e*/ 	.byte	0xff
	.zero		1


	//   ....[227]....
        /*0f40*/ 	.word	0x0000a220
        /*0f44*/ 	.word	0x00000000
        /*0f48*/ 	.word	0x00000000
        /*0f4c*/ 	.short	0x010a
        /*0f4e*/ 	.byte	0xff
	.zero		1


	//   ....[228]....
        /*0f50*/ 	.word	0x0000a280
        /*0f54*/ 	.word	0x00000000
        /*0f58*/ 	.word	0x00000000
        /*0f5c*/ 	.short	0x010a
        /*0f5e*/ 	.byte	0xff
	.zero		1


	//   ....[229]....
        /*0f60*/ 	.word	0x0000a2e0
        /*0f64*/ 	.word	0x00000000
        /*0f68*/ 	.word	0x00000000
        /*0f6c*/ 	.short	0x010a
        /*0f6e*/ 	.byte	0xff
	.zero		1


	//   ....[230]....
        /*0f70*/ 	.word	0x0000a340
        /*0f74*/ 	.word	0x00000000
        /*0f78*/ 	.word	0x00000000
        /*0f7c*/ 	.short	0x010a
        /*0f7e*/ 	.byte	0xff
	.zero		1


	//   ....[231]....
        /*0f80*/ 	.word	0x0000a390
        /*0f84*/ 	.word	0x00000003
        /*0f88*/ 	.word	0x00000280
        /*0f8c*/ 	.short	0x010a
        /*0f8e*/ 	.byte	0xff
	.zero		1


	//   ....[232]....
        /*0f90*/ 	.word	0x0000a3f0
        /*0f94*/ 	.word	0x00000000
        /*0f98*/ 	.word	0x00000278
        /*0f9c*/ 	.short	0x010a
        /*0f9e*/ 	.byte	0xff
	.zero		1


	//   ....[233]....
        /*0fa0*/ 	.word	0x0000a450
        /*0fa4*/ 	.word	0x00000000
        /*0fa8*/ 	.word	0x00000268
        /*0fac*/ 	.short	0x010a
        /*0fae*/ 	.byte	0xff
	.zero		1


	//   ....[234]....
        /*0fb0*/ 	.word	0x0000a4a0
        /*0fb4*/ 	.word	0x00000008
        /*0fb8*/ 	.word	0x00000280
        /*0fbc*/ 	.short	0x010a
        /*0fbe*/ 	.byte	0xff
	.zero		1


	//   ....[235]....
        /*0fc0*/ 	.word	0x0000a500
        /*0fc4*/ 	.word	0x00000000
        /*0fc8*/ 	.word	0x00000260
        /*0fcc*/ 	.short	0x010a
        /*0fce*/ 	.byte	0xff
	.zero		1


	//   ....[236]....
        /*0fd0*/ 	.word	0x0000a560
        /*0fd4*/ 	.word	0x00000000
        /*0fd8*/ 	.word	0x000002a0
        /*0fdc*/ 	.short	0x010a
        /*0fde*/ 	.byte	0xff
	.zero		1


	//----- nvinfo : EIATTR_NUM_MBARRIERS
	.align		4
.L_44:
        /*0fe0*/ 	.byte	0x03, 0x38
        /*0fe2*/ 	.short	0x0060


	//----- nvinfo : EIATTR_EXIT_INSTR_OFFSETS
	.align		4
        /*0fe4*/ 	.byte	0x04, 0x1c
        /*0fe6*/ 	.short	(.L_46 - .L_45)


	//   ....[0]....
.L_45:
        /*0fe8*/ 	.word	0x00004020


	//   ....[1]....
        /*0fec*/ 	.word	0x00004510


	//   ....[2]....
        /*0ff0*/ 	.word	0x00004570


	//   ....[3]....
        /*0ff4*/ 	.word	0x00005380


	//   ....[4]....
        /*0ff8*/ 	.word	0x00006260


	//   ....[5]....
        /*0ffc*/ 	.word	0x000062a0


	//   ....[6]....
        /*1000*/ 	.word	0x00009050


	//----- nvinfo : EIATTR_MAX_THREADS
	.align		4
.L_46:
        /*1004*/ 	.byte	0x04, 0x05
        /*1006*/ 	.short	(.L_48 - .L_47)
.L_47:
        /*1008*/ 	.word	0x00000100
        /*100c*/ 	.word	0x00000001
        /*1010*/ 	.word	0x00000001


	//----- nvinfo : EIATTR_CRS_STACK_SIZE
	.align		4
.L_48:
        /*1014*/ 	.byte	0x04, 0x1e
        /*1016*/ 	.short	(.L_50 - .L_49)
.L_49:
        /*1018*/ 	.word	0x00000000


	//----- nvinfo : EIATTR_CBANK_PARAM_SIZE
	.align		4
.L_50:
        /*101c*/ 	.byte	0x03, 0x19
        /*101e*/ 	.short	0x0800


	//----- nvinfo : EIATTR_PARAM_CBANK
	.align		4
        /*1020*/ 	.byte	0x04, 0x0a
        /*1022*/ 	.short	(.L_52 - .L_51)
	.align		4
.L_51:
        /*1024*/ 	.word	index@(.nv.constant0._ZN7cutlass13device_kernelINS_4gemm6kernel13GemmUniversalIN4cute5tupleIJiiiiEEENS1_10collective13CollectiveMmaINS1_35MainloopSm100TmaUmmaWarpSpecializedILi38ELi2ELi4ENS5_IJNS4_1CILi2EEENSA_ILi1EEESC_EEEEENS5_IJNSA_ILi64EEENSA_ILi112EEENSA_ILi32EEEEEEaNS5_IJlSC_lEEEaSJ_NS4_8TiledMMAINS4_8MMA_AtomIJNS4_15SM100_MMA_S8_SSIaaiLi64ELi112ELNS4_4UMMA5MajorE0ELSO_0ELNSN_8SaturateE0EEEEEENS4_6LayoutINS5_IJSC_SC_SC_EEENS5_IJNSA_ILi0EEESU_SU_EEEEENS5_IJNS4_10UnderscoreESX_SX_EEEEENS4_13SM90_TMA_LOADENS4_14ComposedLayoutINS4_7SwizzleILi1ELi4ELi3EEENS4_18smem_ptr_flag_bitsILi8EEENSS_INS5_IJNSA_ILi8EEESH_EEENS5_IJSH_SC_EEEEEEEvNS4_8identityENS4_23SM90_TMA_LOAD_MULTICASTES1A_vS1B_EENS_8epilogue10collective18CollectiveEpilogueINS1E_23Sm100TmaWarpSpecializedILi1ELi1ELi56ELb0ELb0EEEJSI_NS5_IJNSS_ISF_SC_EENSS_ISG_SC_EEEEEaSJ_aSJ_NS1E_6fusion15FusionCallbacksIS1I_NS1M_17LinearCombinationIaiaiLNS_15FloatRoundStyleE2EEESI_S1L_JEEENS4_5SM1004TMEM4LOAD25SM100_TMEM_LOAD_16dp32b8xES10_NS11_INS12_ILi0ELi4ELi3EEES15_NSS_INS5_IJS16_NSA_ILi16EEEEEENS5_IJS1X_SC_EEEEEEENS4_39AutoVectorizingCopyWithAssumedAlignmentILi128EEENS4_14SM90_TMA_STOREES21_S23_S23_EEEvvEEEEvNT_6ParamsE)
        /*1028*/ 	.short	0x0380
        /*102a*/ 	.short	0x0800


	//----- nvinfo : EIATTR_SW_WAR
	.align		4
.L_52:
        /*102c*/ 	.byte	0x04, 0x36
        /*102e*/ 	.short	(.L_54 - .L_53)
.L_53:
        /*1030*/ 	.word	0x00000008
.L_54:


//--------------------- .nv.callgraph             --------------------------
	.section	.nv.callgraph,"",@"SHT_CUDA_CALLGRAPH"
	.align	4
	.sectionentsize	8
	.align		4
        /*0000*/ 	.word	0x00000000
	.align		4
        /*0004*/ 	.word	0xffffffff
	.align		4
        /*0008*/ 	.word	index@(_ZN7cutlass13device_kernelINS_4gemm6kernel13GemmUniversalIN4cute5tupleIJiiiiEEENS1_10collective13CollectiveMmaINS1_35MainloopSm100TmaUmmaWarpSpecializedILi38ELi2ELi4ENS5_IJNS4_1CILi2EEENSA_ILi1EEESC_EEEEENS5_IJNSA_ILi64EEENSA_ILi112EEENSA_ILi32EEEEEEaNS5_IJlSC_lEEEaSJ_NS4_8TiledMMAINS4_8MMA_AtomIJNS4_15SM100_MMA_S8_SSIaaiLi64ELi112ELNS4_4UMMA5MajorE0ELSO_0ELNSN_8SaturateE0EEEEEENS4_6LayoutINS5_IJSC_SC_SC_EEENS5_IJNSA_ILi0EEESU_SU_EEEEENS5_IJNS4_10UnderscoreESX_SX_EEEEENS4_13SM90_TMA_LOADENS4_14ComposedLayoutINS4_7SwizzleILi1ELi4ELi3EEENS4_18smem_ptr_flag_bitsILi8EEENSS_INS5_IJNSA_ILi8EEESH_EEENS5_IJSH_SC_EEEEEEEvNS4_8identityENS4_23SM90_TMA_LOAD_MULTICASTES1A_vS1B_EENS_8epilogue10collective18CollectiveEpilogueINS1E_23Sm100TmaWarpSpecializedILi1ELi1ELi56ELb0ELb0EEEJSI_NS5_IJNSS_ISF_SC_EENSS_ISG_SC_EEEEEaSJ_aSJ_NS1E_6fusion15FusionCallbacksIS1I_NS1M_17LinearCombinationIaiaiLNS_15FloatRoundStyleE2EEESI_S1L_JEEENS4_5SM1004TMEM4LOAD25SM100_TMEM_LOAD_16dp32b8xES10_NS11_INS12_ILi0ELi4ELi3EEES15_NSS_INS5_IJS16_NSA_ILi16EEEEEENS5_IJS1X_SC_EEEEEEENS4_39AutoVectorizingCopyWithAssumedAlignmentILi128EEENS4_14SM90_TMA_STOREES21_S23_S23_EEEvvEEEEvNT_6ParamsE)
	.align		4
        /*000c*/ 	.word	index@(__assertfail)
	.align		4
        /*0010*/ 	.word	0x00000000
	.align		4
        /*0014*/ 	.word	0xfffffffe
	.align		4
        /*0018*/ 	.word	0x00000000
	.align		4
        /*001c*/ 	.word	0xfffffffd
	.align		4
        /*0020*/ 	.word	0x00000000
	.align		4
        /*0024*/ 	.word	0xfffffffc


//--------------------- .nv.constant4             --------------------------
	.section	.nv.constant4,"a",@progbits
	.align	8
	.align		8
.nv.constant4:
        /*0000*/ 	.dword	__assertfail
	.align		8
        /*0008*/ 	.dword	__unnamed_1
	.align		8
        /*0010*/ 	.dword	_ZN40_INTERNAL_923605d8_4_k_cu_cda142a0_204834cuda3std3__45__cpo5beginE
	.align		8
        /*0018*/ 	.dword	_ZN40_INTERNAL_923605d8_4_k_cu_cda142a0_204834cuda3std3__45__cpo3endE
	.align		8
        /*0020*/ 	.dword	_ZN40_INTERNAL_923605d8_4_k_cu_cda142a0_204834cuda3std3__45__cpo6cbeginE
	.align		8
        /*0028*/ 	.dword	_ZN40_INTERNAL_923605d8_4_k_cu_cda142a0_204834cuda3std3__45__cpo4cendE
	.align		8
        /*0030*/ 	.dword	_ZN40_INTERNAL_923605d8_4_k_cu_cda142a0_204834cuda3std3__442_GLOBAL__N__923605d8_4_k_cu_cda142a0_204836ignoreE
	.align		8
        /*0038*/ 	.dword	_ZN40_INTERNAL_923605d8_4_k_cu_cda142a0_204834cuda3std3__419piecewise_constructE
	.align		8
        /*0040*/ 	.dword	_ZN40_INTERNAL_923605d8_4_k_cu_cda142a0_204834cuda3std3__48in_placeE
	.align		8
        /*0048*/ 	.dword	_ZN40_INTERNAL_923605d8_4_k_cu_cda142a0_204834cuda3std6ranges3__45__cpo4swapE
	.align		8
        /*0050*/ 	.dword	_ZN40_INTERNAL_923605d8_4_k_cu_cda142a0_204834cuda3std6ranges3__45__cpo9iter_moveE
	.align		8
        /*0058*/ 	.dword	_ZN40_INTERNAL_923605d8_4_k_cu_cda142a0_204834cute7productE
	.align		8
        /*0060*/ 	.dword	_ZN40_INTERNAL_923605d8_4_k_cu_cda142a0_204834cute1_E
	.align		8
        /*0068*/ 	.dword	$str$25
	.align		8
        /*0070*/ 	.dword	$str$26


//--------------------- .text._ZN7cutlass13device_kernelINS_4gemm6kernel13GemmUniversalIN4cute5tupleIJiiiiEEENS1_10collective13CollectiveMmaINS1_35MainloopSm100TmaUmmaWarpSpecializedILi38ELi2ELi4ENS5_IJNS4_1CILi2EEENSA_ILi1EEESC_EEEEENS5_IJNSA_ILi64EEENSA_ILi112EEENSA_ILi32EEEEEEaNS5_IJlSC_lEEEaSJ_NS4_8TiledMMAINS4_8MMA_AtomIJNS4_15SM100_MMA_S8_SSIaaiLi64ELi112ELNS4_4UMMA5MajorE0ELSO_0ELNSN_8SaturateE0EEEEEENS4_6LayoutINS5_IJSC_SC_SC_EEENS5_IJNSA_ILi0EEESU_SU_EEEEENS5_IJNS4_10UnderscoreESX_SX_EEEEENS4_13SM90_TMA_LOADENS4_14ComposedLayoutINS4_7SwizzleILi1ELi4ELi3EEENS4_18smem_ptr_flag_bitsILi8EEENSS_INS5_IJNSA_ILi8EEESH_EEENS5_IJSH_SC_EEEEEEEvNS4_8identityENS4_23SM90_TMA_LOAD_MULTICASTES1A_vS1B_EENS_8epilogue10collective18CollectiveEpilogueINS1E_23Sm100TmaWarpSpecializedILi1ELi1ELi56ELb0ELb0EEEJSI_NS5_IJNSS_ISF_SC_EENSS_ISG_SC_EEEEEaSJ_aSJ_NS1E_6fusion15FusionCallbacksIS1I_NS1M_17LinearCombinationIaiaiLNS_15FloatRoundStyleE2EEESI_S1L_JEEENS4_5SM1004TMEM4LOAD25SM100_TMEM_LOAD_16dp32b8xES10_NS11_INS12_ILi0ELi4ELi3EEES15_NSS_INS5_IJS16_NSA_ILi16EEEEEENS5_IJS1X_SC_EEEEEEENS4_39AutoVectorizingCopyWithAssumedAlignmentILi128EEENS4_14SM90_TMA_STOREES21_S23_S23_EEEvvEEEEvNT_6ParamsE --------------------------
	.section	.text._ZN7cutlass13device_kernelINS_4gemm6kernel13GemmUniversalIN4cute5tupleIJiiiiEEENS1_10collective13CollectiveMmaINS1_35MainloopSm100TmaUmmaWarpSpecializedILi38ELi2ELi4ENS5_IJNS4_1CILi2EEENSA_ILi1EEESC_EEEEENS5_IJNSA_ILi64EEENSA_ILi112EEENSA_ILi32EEEEEEaNS5_IJlSC_lEEEaSJ_NS4_8TiledMMAINS4_8MMA_AtomIJNS4_15SM100_MMA_S8_SSIaaiLi64ELi112ELNS4_4UMMA5MajorE0ELSO_0ELNSN_8SaturateE0EEEEEENS4_6LayoutINS5_IJSC_SC_SC_EEENS5_IJNSA_ILi0EEESU_SU_EEEEENS5_IJNS4_10UnderscoreESX_SX_EEEEENS4_13SM90_TMA_LOADENS4_14ComposedLayoutINS4_7SwizzleILi1ELi4ELi3EEENS4_18smem_ptr_flag_bitsILi8EEENSS_INS5_IJNSA_ILi8EEESH_EEENS5_IJSH_SC_EEEEEEEvNS4_8identityENS4_23SM90_TMA_LOAD_MULTICASTES1A_vS1B_EENS_8epilogue10collective18CollectiveEpilogueINS1E_23Sm100TmaWarpSpecializedILi1ELi1ELi56ELb0ELb0EEEJSI_NS5_IJNSS_ISF_SC_EENSS_ISG_SC_EEEEEaSJ_aSJ_NS1E_6fusion15FusionCallbacksIS1I_NS1M_17LinearCombinationIaiaiLNS_15FloatRoundStyleE2EEESI_S1L_JEEENS4_5SM1004TMEM4LOAD25SM100_TMEM_LOAD_16dp32b8xES10_NS11_INS12_ILi0ELi4ELi3EEES15_NSS_INS5_IJS16_NSA_ILi16EEEEEENS5_IJS1X_SC_EEEEEEENS4_39AutoVectorizingCopyWithAssumedAlignmentILi128EEENS4_14SM90_TMA_STOREES21_S23_S23_EEEvvEEEEvNT_6ParamsE,"ax",@progbits
	.align	128
.text._ZN7cutlass13device_kernelINS_4gemm6kernel13GemmUniversalIN4cute5tupleIJiiiiEEENS1_10collective13CollectiveMmaINS1_35MainloopSm100TmaUmmaWarpSpecializedILi38ELi2ELi4ENS5_IJNS4_1CILi2EEENSA_ILi1EEESC_EEEEENS5_IJNSA_ILi64EEENSA_ILi112EEENSA_ILi32EEEEEEaNS5_IJlSC_lEEEaSJ_NS4_8TiledMMAINS4_8MMA_AtomIJNS4_15SM100_MMA_S8_SSIaaiLi64ELi112ELNS4_4UMMA5MajorE0ELSO_0ELNSN_8SaturateE0EEEEEENS4_6LayoutINS5_IJSC_SC_SC_EEENS5_IJNSA_ILi0EEESU_SU_EEEEENS5_IJNS4_10UnderscoreESX_SX_EEEEENS4_13SM90_TMA_LOADENS4_14ComposedLayoutINS4_7SwizzleILi1ELi4ELi3EEENS4_18smem_ptr_flag_bitsILi8EEENSS_INS5_IJNSA_ILi8EEESH_EEENS5_IJSH_SC_EEEEEEEvNS4_8identityENS4_23SM90_TMA_LOAD_MULTICASTES1A_vS1B_EENS_8epilogue10collective18CollectiveEpilogueINS1E_23Sm100TmaWarpSpecializedILi1ELi1ELi56ELb0ELb0EEEJSI_NS5_IJNSS_ISF_SC_EENSS_ISG_SC_EEEEEaSJ_aSJ_NS1E_6fusion15FusionCallbacksIS1I_NS1M_17LinearCombinationIaiaiLNS_15FloatRoundStyleE2EEESI_S1L_JEEENS4_5SM1004TMEM4LOAD25SM100_TMEM_LOAD_16dp32b8xES10_NS11_INS12_ILi0ELi4ELi3EEES15_NSS_INS5_IJS16_NSA_ILi16EEEEEENS5_IJS1X_SC_EEEEEEENS4_39AutoVectorizingCopyWithAssumedAlignmentILi128EEENS4_14SM90_TMA_STOREES21_S23_S23_EEEvvEEEEvNT_6ParamsE:
        .type           _ZN7cutlass13device_kernelINS_4gemm6kernel13GemmUniversalIN4cute5tupleIJiiiiEEENS1_10collective13CollectiveMmaINS1_35MainloopSm100TmaUmmaWarpSpecializedILi38ELi2ELi4ENS5_IJNS4_1CILi2EEENSA_ILi1EEESC_EEEEENS5_IJNSA_ILi64EEENSA_ILi112EEENSA_ILi32EEEEEEaNS5_IJlSC_lEEEaSJ_NS4_8TiledMMAINS4_8MMA_AtomIJNS4_15SM100_MMA_S8_SSIaaiLi64ELi112ELNS4_4UMMA5MajorE0ELSO_0ELNSN_8SaturateE0EEEEEENS4_6LayoutINS5_IJSC_SC_SC_EEENS5_IJNSA_ILi0EEESU_SU_EEEEENS5_IJNS4_10UnderscoreESX_SX_EEEEENS4_13SM90_TMA_LOADENS4_14ComposedLayoutINS4_7SwizzleILi1ELi4ELi3EEENS4_18smem_ptr_flag_bitsILi8EEENSS_INS5_IJNSA_ILi8EEESH_EEENS5_IJSH_SC_EEEEEEEvNS4_8identityENS4_23SM90_TMA_LOAD_MULTICASTES1A_vS1B_EENS_8epilogue10collective18CollectiveEpilogueINS1E_23Sm100TmaWarpSpecializedILi1ELi1ELi56ELb0ELb0EEEJSI_NS5_IJNSS_ISF_SC_EENSS_ISG_SC_EEEEEaSJ_aSJ_NS1E_6fusion15FusionCallbacksIS1I_NS1M_17LinearCombinationIaiaiLNS_15FloatRoundStyleE2EEESI_S1L_JEEENS4_5SM1004TMEM4LOAD25SM100_TMEM_LOAD_16dp32b8xES10_NS11_INS12_ILi0ELi4ELi3EEES15_NSS_INS5_IJS16_NSA_ILi16EEEEEENS5_IJS1X_SC_EEEEEEENS4_39AutoVectorizingCopyWithAssumedAlignmentILi128EEENS4_14SM90_TMA_STOREES21_S23_S23_EEEvvEEEEvNT_6ParamsE,@function
        .size           _ZN7cutlass13device_kernelINS_4gemm6kernel13GemmUniversalIN4cute5tupleIJiiiiEEENS1_10collective13CollectiveMmaINS1_35MainloopSm100TmaUmmaWarpSpecializedILi38ELi2ELi4ENS5_IJNS4_1CILi2EEENSA_ILi1EEESC_EEEEENS5_IJNSA_ILi64EEENSA_ILi112EEENSA_ILi32EEEEEEaNS5_IJlSC_lEEEaSJ_NS4_8TiledMMAINS4_8MMA_AtomIJNS4_15SM100_MMA_S8_SSIaaiLi64ELi112ELNS4_4UMMA5MajorE0ELSO_0ELNSN_8SaturateE0EEEEEENS4_6LayoutINS5_IJSC_SC_SC_EEENS5_IJNSA_ILi0EEESU_SU_EEEEENS5_IJNS4_10UnderscoreESX_SX_EEEEENS4_13SM90_TMA_LOADENS4_14ComposedLayoutINS4_7SwizzleILi1ELi4ELi3EEENS4_18smem_ptr_flag_bitsILi8EEENSS_INS5_IJNSA_ILi8EEESH_EEENS5_IJSH_SC_EEEEEEEvNS4_8identityENS4_23SM90_TMA_LOAD_MULTICASTES1A_vS1B_EENS_8epilogue10collective18CollectiveEpilogueINS1E_23Sm100TmaWarpSpecializedILi1ELi1ELi56ELb0ELb0EEEJSI_NS5_IJNSS_ISF_SC_EENSS_ISG_SC_EEEEEaSJ_aSJ_NS1E_6fusion15FusionCallbacksIS1I_NS1M_17LinearCombinationIaiaiLNS_15FloatRoundStyleE2EEESI_S1L_JEEENS4_5SM1004TMEM4LOAD25SM100_TMEM_LOAD_16dp32b8xES10_NS11_INS12_ILi0ELi4ELi3EEES15_NSS_INS5_IJS16_NSA_ILi16EEEEEENS5_IJS1X_SC_EEEEEEENS4_39AutoVectorizingCopyWithAssumedAlignmentILi128EEENS4_14SM90_TMA_STOREES21_S23_S23_EEEvvEEEEvNT_6ParamsE,(.L_x_241 - _ZN7cutlass13device_kernelINS_4gemm6kernel13GemmUniversalIN4cute5tupleIJiiiiEEENS1_10collective13CollectiveMmaINS1_35MainloopSm100TmaUmmaWarpSpecializedILi38ELi2ELi4ENS5_IJNS4_1CILi2EEENSA_ILi1EEESC_EEEEENS5_IJNSA_ILi64EEENSA_ILi112EEENSA_ILi32EEEEEEaNS5_IJlSC_lEEEaSJ_NS4_8TiledMMAINS4_8MMA_AtomIJNS4_15SM100_MMA_S8_SSIaaiLi64ELi112ELNS4_4UMMA5MajorE0ELSO_0ELNSN_8SaturateE0EEEEEENS4_6LayoutINS5_IJSC_SC_SC_EEENS5_IJNSA_ILi0EEESU_SU_EEEEENS5_IJNS4_10UnderscoreESX_SX_EEEEENS4_13SM90_TMA_LOADENS4_14ComposedLayoutINS4_7SwizzleILi1ELi4ELi3EEENS4_18smem_ptr_flag_bitsILi8EEENSS_INS5_IJNSA_ILi8EEESH_EEENS5_IJSH_SC_EEEEEEEvNS4_8identityENS4_23SM90_TMA_LOAD_MULTICASTES1A_vS1B_EENS_8epilogue10collective18CollectiveEpilogueINS1E_23Sm100TmaWarpSpecializedILi1ELi1ELi56ELb0ELb0EEEJSI_NS5_IJNSS_ISF_SC_EENSS_ISG_SC_EEEEEaSJ_aSJ_NS1E_6fusion15FusionCallbacksIS1I_NS1M_17LinearCombinationIaiaiLNS_15FloatRoundStyleE2EEESI_S1L_JEEENS4_5SM1004TMEM4LOAD25SM100_TMEM_LOAD_16dp32b8xES10_NS11_INS12_ILi0ELi4ELi3EEES15_NSS_INS5_IJS16_NSA_ILi16EEEEEENS5_IJS1X_SC_EEEEEEENS4_39AutoVectorizingCopyWithAssumedAlignmentILi128EEENS4_14SM90_TMA_STOREES21_S23_S23_EEEvvEEEEvNT_6ParamsE)
        .other          _ZN7cutlass13device_kernelINS_4gemm6kernel13GemmUniversalIN4cute5tupleIJiiiiEEENS1_10collective13CollectiveMmaINS1_35MainloopSm100TmaUmmaWarpSpecializedILi38ELi2ELi4ENS5_IJNS4_1CILi2EEENSA_ILi1EEESC_EEEEENS5_IJNSA_ILi64EEENSA_ILi112EEENSA_ILi32EEEEEEaNS5_IJlSC_lEEEaSJ_NS4_8TiledMMAINS4_8MMA_AtomIJNS4_15SM100_MMA_S8_SSIaaiLi64ELi112ELNS4_4UMMA5MajorE0ELSO_0ELNSN_8SaturateE0EEEEEENS4_6LayoutINS5_IJSC_SC_SC_EEENS5_IJNSA_ILi0EEESU_SU_EEEEENS5_IJNS4_10UnderscoreESX_SX_EEEEENS4_13SM90_TMA_LOADENS4_14ComposedLayoutINS4_7SwizzleILi1ELi4ELi3EEENS4_18smem_ptr_flag_bitsILi8EEENSS_INS5_IJNSA_ILi8EEESH_EEENS5_IJSH_SC_EEEEEEEvNS4_8identityENS4_23SM90_TMA_LOAD_MULTICASTES1A_vS1B_EENS_8epilogue10collective18CollectiveEpilogueINS1E_23Sm100TmaWarpSpecializedILi1ELi1ELi56ELb0ELb0EEEJSI_NS5_IJNSS_ISF_SC_EENSS_ISG_SC_EEEEEaSJ_aSJ_NS1E_6fusion15FusionCallbacksIS1I_NS1M_17LinearCombinationIaiaiLNS_15FloatRoundStyleE2EEESI_S1L_JEEENS4_5SM1004TMEM4LOAD25SM100_TMEM_LOAD_16dp32b8xES10_NS11_INS12_ILi0ELi4ELi3EEES15_NSS_INS5_IJS16_NSA_ILi16EEEEEENS5_IJS1X_SC_EEEEEEENS4_39AutoVectorizingCopyWithAssumedAlignmentILi128EEENS4_14SM90_TMA_STOREES21_S23_S23_EEEvvEEEEvNT_6ParamsE,@"STO_CUDA_ENTRY STV_DEFAULT"
_ZN7cutlass13device_kernelINS_4gemm6kernel13GemmUniversalIN4cute5tupleIJiiiiEEENS1_10collective13CollectiveMmaINS1_35MainloopSm100TmaUmmaWarpSpecializedILi38ELi2ELi4ENS5_IJNS4_1CILi2EEENSA_ILi1EEESC_EEEEENS5_IJNSA_ILi64EEENSA_ILi112EEENSA_ILi32EEEEEEaNS5_IJlSC_lEEEaSJ_NS4_8TiledMMAINS4_8MMA_AtomIJNS4_15SM100_MMA_S8_SSIaaiLi64ELi112ELNS4_4UMMA5MajorE0ELSO_0ELNSN_8SaturateE0EEEEEENS4_6LayoutINS5_IJSC_SC_SC_EEENS5_IJNSA_ILi0EEESU_SU_EEEEENS5_IJNS4_10UnderscoreESX_SX_EEEEENS4_13SM90_TMA_LOADENS4_14ComposedLayoutINS4_7SwizzleILi1ELi4ELi3EEENS4_18smem_ptr_flag_bitsILi8EEENSS_INS5_IJNSA_ILi8EEESH_EEENS5_IJSH_SC_EEEEEEEvNS4_8identityENS4_23SM90_TMA_LOAD_MULTICASTES1A_vS1B_EENS_8epilogue10collective18CollectiveEpilogueINS1E_23Sm100TmaWarpSpecializedILi1ELi1ELi56ELb0ELb0EEEJSI_NS5_IJNSS_ISF_SC_EENSS_ISG_SC_EEEEEaSJ_aSJ_NS1E_6fusion15FusionCallbacksIS1I_NS1M_17LinearCombinationIaiaiLNS_15FloatRoundStyleE2EEESI_S1L_JEEENS4_5SM1004TMEM4LOAD25SM100_TMEM_LOAD_16dp32b8xES10_NS11_INS12_ILi0ELi4ELi3EEES15_NSS_INS5_IJS16_NSA_ILi16EEEEEENS5_IJS1X_SC_EEEEEEENS4_39AutoVectorizingCopyWithAssumedAlignmentILi128EEENS4_14SM90_TMA_STOREES21_S23_S23_EEEvvEEEEvNT_6ParamsE:
[----:B------:R-:W1:Y:S01]  /*0000*/  LDC R1, c[0x0][0x37c] ;  /* 0x0000df00ff017b82 */ /* 0x000e620000000800 */
[----:B------:R-:W2:Y:S01]  /*0010*/  S2R R125, SR_TID.X ;  /* 0x00000000007d7919 */ /* 0x000ea20000002100 */
[----:B------:R-:W3:Y:S01]  /*0020*/  LDCU.64 UR8, c[0x0][0x890] ;  /* 0x00011200ff0877ac */ /* 0x000ee20008000a00 */
[----:B------:R-:W-:Y:S02]  /*0030*/  PRMT R117, RZ, 0x7610, R117 ;  /* 0x00007610ff757816 */ /* 0x000fe40000000075 */
[----:B------:R-:W-:Y:S01]  /*0040*/  ELECT P3, URZ, PT ;  /* 0x0000000000ff782f */ /* 0x000fe20003860000 */
[----:B---3--:R-:W-:-:S04]  /*0050*/  UISETP.NE.U32.AND UP0, UPT, UR8, URZ, UPT ;  /* 0x000000ff0800728c */ /* 0x008fc8000bf05070 */
[----:B------:R-:W-:Y:S01]  /*0060*/  UISETP.NE.AND.EX UP0, UPT, UR9, URZ, UPT, UP0 ;  /* 0x000000ff0900728c */ /* 0x000fe2000bf05300 */
[----:B--2---:R-:W-:-:S05]  /*0070*/  SHF.R.U32.HI R118, RZ, 0x5, R125 ;  /* 0x00000005ff767819 */ /* 0x004fca000001167d */
[----:B------:R-:W2:Y:S02]  /*0080*/  SHFL.IDX PT, R0, R118, RZ, 0x1f ;  /* 0x00001fff76007589 */ /* 0x000ea400000e0000 */
[----:B--2---:R-:W-:Y:S01]  /*0090*/  R2UR UR20, R0 ;  /* 0x00000000001472ca */ /* 0x004fe200000e0000 */
[----:B-1----:R-:W-:-:S14]  /*00a0*/  BRA.U UP0, `(.L_x_0) ;  /* 0x0000000100307547 */ /* 0x002fdc000b800000 */
[----:B------:R-:W1:Y:S02]  /*00b0*/  LDCU.64 UR4, c[0x0][0x888] ;  /* 0x00011100ff0477ac */ /* 0x000e640008000a00 */
[----:B-1----:R-:W-:-:S04]  /*00c0*/  UISETP.NE.U32.AND UP0, UPT, UR4, URZ, UPT ;  /* 0x000000ff0400728c */ /* 0x002fc8000bf05070 */
[----:B------:R-:W-:-:S09]  /*00d0*/  UISETP.NE.AND.EX UP0, UPT, UR5, URZ, UPT, UP0 ;  /* 0x000000ff0500728c */ /* 0x000fd2000bf05300 */
[----:B------:R-:W-:Y:S05]  /*00e0*/  BRA.U !UP0, `(.L_x_1) ;  /* 0x0000000108187547 */ /* 0x000fea000b800000 */
[----:B------:R-:W1:Y:S01]  /*00f0*/  LDC.64 R2, c[0x0][0x888] ;  /* 0x00022200ff027b82 */ /* 0x000e620000000a00 */
[----:B------:R-:W1:Y:S02]  /*0100*/  LDCU.64 UR4, c[0x0][0x358] ;  /* 0x00006b00ff0477ac */ /* 0x000e640008000a00 */
[----:B-1----:R-:W2:Y:S01]  /*0110*/  LDG.E R0, desc[UR4][R2.64] ;  /* 0x0000000402007981 */ /* 0x002ea2000c1e1900 */
[----:B------:R-:W-:Y:S01]  /*0120*/  HFMA2 R117, -RZ, RZ, 0, 5.9604644775390625e-08 ;  /* 0x00000001ff757431 */ /* 0x000fe200000001ff */
[----:B--2---:R-:W-:Y:S01]  /*0130*/  R2UR UR45, R0 ;  /* 0x00000000002d72ca */ /* 0x004fe200000e0000 */
[----:B------:R-:W-:Y:S05]  /*0140*/  BRA `(.L_x_0) ;  /* 0x0000000000087947 */ /* 0x000fea0003800000 */
.L_x_1:
[----:B------:R-:W-:Y:S01]  /*0150*/  HFMA2 R117, -RZ, RZ, 0, 5.9604644775390625e-08 ;  /* 0x00000001ff757431 */ /* 0x000fe200000001ff */
[----:B------:R-:W1:Y:S02]  /*0160*/  LDCU UR45, c[0x0][0x880] ;  /* 0x00011000ff2d77ac */ /* 0x000e640008000800 */
.L_x_0:
[----:B------:R-:W2:Y:S02]  /*0170*/  LDCU.64 UR4, c[0x0][0x8b0] ;  /* 0x00011600ff0477ac */ /* 0x000ea40008000a00 */
[----:B--2---:R-:W-:-:S04]  /*0180*/  UISETP.NE.U32.AND UP0, UPT, UR4, URZ, UPT ;  /* 0x000000ff0400728c */ /* 0x004fc8000bf05070 */
[----:B------:R-:W-:-:S09]  /*0190*/  UISETP.NE.AND.EX UP0, UPT, UR5, URZ, UPT, UP0 ;  /* 0x000000ff0500728c */ /* 0x000fd2000bf05300 */
[----:B------:R-:W-:Y:S05]  /*01a0*/  BRA.U UP0, `(.L_x_2) ;  /* 0x0000000100247547 */ /* 0x000fea000b800000 */
[----:B------:R-:W2:Y:S02]  /*01b0*/  LDCU.64 UR4, c[0x0][0x8a8] ;  /* 0x00011500ff0477ac */ /* 0x000ea40008000a00 */
[----:B--2---:R-:W-:-:S04]  /*01c0*/  UISETP.NE.U32.AND UP0, UPT, UR4, URZ, UPT ;  /* 0x000000ff0400728c */ /* 0x004fc8000bf05070 */
[----:B------:R-:W-:-:S09]  /*01d0*/  UISETP.NE.AND.EX UP0, UPT, UR5, URZ, UPT, UP0 ;  /* 0x000000ff0500728c */ /* 0x000fd2000bf05300 */
[----:B------:R-:W-:Y:S05]  /*01e0*/  BRA.U !UP0, `(.L_x_3) ;  /* 0x0000000108107547 */ /* 0x000fea000b800000 */
[----:B------:R-:W2:Y:S01]  /*01f0*/  LDC.64 R16, c[0x0][0x8a8] ;  /* 0x00022a00ff107b82 */ /* 0x000ea20000000a00 */
[----:B------:R-:W2:Y:S02]  /*0200*/  LDCU.64 UR4, c[0x0][0x358] ;  /* 0x00006b00ff0477ac */ /* 0x000ea40008000a00 */
[----:B--2---:R2:W5:Y:S01]  /*0210*/  LDG.E R16, desc[UR4][R16.64] ;  /* 0x0000000410107981 */ /* 0x004562000c1e1900 */
[----:B------:R-:W-:Y:S05]  /*0220*/  BRA `(.L_x_2) ;  /* 0x0000000000047947 */ /* 0x000fea0003800000 */
.L_x_3:
[----:B------:R-:W3:Y:S02]  /*0230*/  LDC R16, c[0x0][0x8a0] ;  /* 0x00022800ff107b82 */ /* 0x000ee40000000800 */
.L_x_2:
[----:B------:R-:W-:Y:S01]  /*0240*/  IMAD.U32 R0, RZ, RZ, UR20 ;  /* 0x00000014ff007e24 */ /* 0x000fe2000f8e00ff */
[----:B------:R-:W-:Y:S04]  /*0250*/  BSSY.RECONVERGENT B0, `(.L_x_4) ;  /* 0x000000c000007945 */ /* 0x000fe80003800200 */
[C---:B------:R-:W-:Y:S02]  /*0260*/  ISETP.NE.OR P1, PT, R0.reuse, 0x1, !P3 ;  /* 0x000000010000780c */ /* 0x040fe40005f25670 */
[----:B------:R-:W-:-:S11]  /*0270*/  ISETP.NE.OR P0, PT, R0, 0x3, !P3 ;  /* 0x000000030000780c */ /* 0x000fd60005f05670 */
[----:B------:R-:W-:Y:S05]  /*0280*/  @P1 BRA `(.L_x_5) ;  /* 0x0000000000201947 */ /* 0x000fea0003800000 */
[----:B------:R-:W4:Y:S02]  /*0290*/  LDCU.64 UR4, c[0x0][0x348] ;  /* 0x00006900ff0477ac */ /* 0x000f240008000a00 */
[----:B----4-:R-:W-:Y:S02]  /*02a0*/  UIADD3 UR6, UP1, UPT, UR4, 0x80, URZ ;  /* 0x0000008004067890 */ /* 0x010fe4000ff3e0ff */
[----:B------:R-:W-:Y:S02]  /*02b0*/  UIADD3 UR4, UP0, UPT, UR4, 0x180, URZ ;  /* 0x0000018004047890 */ /* 0x000fe4000ff1e0ff */
[----:B------:R-:W-:Y:S02]  /*02c0*/  UIADD3.X UR7, UPT, UPT, URZ, UR5, URZ, UP1, !UPT ;  /* 0x00000005ff077290 */ /* 0x000fe40008ffe4ff */
[----:B------:R-:W-:-:S07]  /*02d0*/  UIADD3.X UR5, UPT, UPT, URZ, UR5, URZ, UP0, !UPT ;  /* 0x00000005ff057290 */ /* 0x000fce00087fe4ff */
[----:B------:R4:W-:Y:S02]  /*02e0*/  UTMACCTL.PF [UR6] ;  /* 0x00000000060079b9 */ /* 0x0009e40008040000 */
[----:B------:R4:W-:Y:S02]  /*02f0*/  UTMACCTL.PF [UR4] ;  /* 0x00000000040079b9 */ /* 0x0009e40008040000 */
[----:B----4-:R-:W-:Y:S01]  /*0300*/  NOP ;  /* 0x0000000000007918 */ /* 0x010fe20000000000 */
.L_x_5:
[----:B-1----:R-:W-:Y:S05]  /*0310*/  BSYNC.RECONVERGENT B0 ;  /* 0x0000000000007941 */ /* 0x002fea0003800200 */
.L_x_4:
[----:B------:R-:W-:Y:S04]  /*0320*/  BSSY.RECONVERGENT B0, `(.L_x_6) ;  /* 0x000000a000007945 */ /* 0x000fe80003800200 */
[----:B------:R-:W-:Y:S05]  /*0330*/  @P0 BRA `(.L_x_7) ;  /* 0x0000000000200947 */ /* 0x000fea0003800000 */
[----:B------:R-:W1:Y:S02]  /*0340*/  LDCU.64 UR4, c[0x0][0x348] ;  /* 0x00006900ff0477ac */ /* 0x000e640008000a00 */
[----:B-1----:R-:W-:Y:S02]  /*0350*/  UIADD3 UR6, UP1, UPT, UR4, 0x580, URZ ;  /* 0x0000058004067890 */ /* 0x002fe4000ff3e0ff */
[----:B------:R-:W-:Y:S02]  /*0360*/  UIADD3 UR4, UP0, UPT, UR4, 0x680, URZ ;  /* 0x0000068004047890 */ /* 0x000fe4000ff1e0ff */
[----:B------:R-:W-:Y:S02]  /*0370*/  UIADD3.X UR7, UPT, UPT, URZ, UR5, URZ, UP1, !UPT ;  /* 0x00000005ff077290 */ /* 0x000fe40008ffe4ff */
[----:B------:R-:W-:-:S07]  /*0380*/  UIADD3.X UR5, UPT, UPT, URZ, UR5, URZ, UP0, !UPT ;  /* 0x00000005ff057290 */ /* 0x000fce00087fe4ff */
[----:B------:R1:W-:Y:S02]  /*0390*/  UTMACCTL.PF [UR6] ;  /* 0x00000000060079b9 */ /* 0x0003e40008040000 */
[----:B------:R1:W-:Y:S02]  /*03a0*/  UTMACCTL.PF [UR4] ;  /* 0x00000000040079b9 */ /* 0x0003e40008040000 */
[----:B-1----:R-:W-:Y:S01]  /*03b0*/  NOP ;  /* 0x0000000000007918 */ /* 0x002fe20000000000 */
.L_x_7:
[----:B------:R-:W-:Y:S05]  /*03c0*/  BSYNC.RECONVERGENT B0 ;  /* 0x0000000000007941 */ /* 0x000fea0003800200 */
.L_x_6:
[----:B------:R-:W1:Y:S01]  /*03d0*/  LDCU.64 UR4, c[0x0][0x888] ;  /* 0x00011100ff0477ac */ /* 0x000e620008000a00 */
[----:B------:R-:W-:Y:S02]  /*03e0*/  UISETP.EQ.U32.AND UP1, UPT, UR8, URZ, UPT ;  /* 0x000000ff0800728c */ /* 0x000fe4000bf22070 */
[----:B------:R-:W-:Y:S02]  /*03f0*/  UPLOP3.LUT UP3, UPT, UPT, UPT, UPT, 0x80, 0x8 ;  /* 0x000000000008789c */ /* 0x000fe40003f6f070 */
[----:B-1----:R-:W-:-:S04]  /*0400*/  UISETP.NE.U32.AND UP0, UPT, UR4, URZ, UPT ;  /* 0x000000ff0400728c */ /* 0x002fc8000bf05070 */
[----:B------:R-:W-:-:S04]  /*0410*/  UISETP.NE.AND.EX UP2, UPT, UR5, URZ, UPT, UP0 ;  /* 0x000000ff0500728c */ /* 0x000fc8000bf45300 */
[----:B------:R-:W-:-:S04]  /*0420*/  UISETP.EQ.OR.EX UP4, UPT, UR9, URZ, !UP2, UP1 ;  /* 0x000000ff0900728c */ /* 0x000fc8000d782710 */
[----:B------:R-:W-:-:S06]  /*0430*/  UP2UR UR4, UPR, URZ, 0x10 ;  /* 0x00000010ff047883 */ /* 0x000fcc0008000000 */
[----:B------:R-:W-:Y:S01]  /*0440*/  MOV R120, UR4 ;  /* 0x0000000400787c02 */ /* 0x000fe20008000f00 */
[----:B------:R-:W-:Y:S06]  /*0450*/  BRA.U !UP4, `(.L_x_8) ;  /* 0x000000010c1c7547 */ /* 0x000fec000b800000 */
[----:B------:R-:W-:Y:S02]  /*0460*/  UISETP.NE.U32.AND UP1, UPT, UR8, URZ, UPT ;  /* 0x000000ff0800728c */ /* 0x000fe4000bf25070 */
[----:B------:R-:W-:Y:S02]  /*0470*/  UISETP.NE.AND UP0, UPT, UR45, URZ, UPT ;  /* 0x000000ff2d00728c */ /* 0x000fe4000bf05270 */
[----:B------:R-:W-:Y:S02]  /*0480*/  UISETP.NE.AND.EX UP1, UPT, UR9, URZ, UPT, UP1 ;  /* 0x000000ff0900728c */ /* 0x000fe4000bf25310 */
[----:B------:R-:W-:-:S09]  /*0490*/  USEL UR4, URZ, 0xffffffff, UP2 ;  /* 0xffffffffff047887 */ /* 0x000fd20009000000 */
[----:B------:R-:W-:-:S04]  /*04a0*/  @!UP1 USEL UR4, URZ, 0xffffffff, UP0 ;  /* 0xffffffffff049887 */ /* 0x000fc80008000000 */
[----:B------:R-:W-:-:S04]  /*04b0*/  ULOP3.LUT UR4, UR4, 0x1, URZ, 0xc0, !UPT ;  /* 0x0000000104047892 */ /* 0x000fc8000f8ec0ff */
[----:B------:R-:W-:Y:S02]  /*04c0*/  UISETP.NE.U32.AND UP3, UPT, UR4, 0x1, UPT ;  /* 0x000000010400788c */ /* 0x000fe4000bf65070 */
.L_x_8:
[----:B------:R-:W1:Y:S02]  /*04d0*/  SHFL.IDX PT, R2, R118, RZ, 0x1f ;  /* 0x00001fff76027589 */ /* 0x000e6400000e0000 */
[----:B-1----:R-:W-:-:S13]  /*04e0*/  ISETP.NE.AND P0, PT, R2, RZ, PT ;  /* 0x000000ff0200720c */ /* 0x002fda0003f05270 */
[----:B------:R-:W-:Y:S05]  /*04f0*/  @P0 BRA `(.L_x_9) ;  /* 0x0000000400740947 */ /* 0x000fea0003800000 */
[----:B------:R-:W-:Y:S01]  /*0500*/  ELECT P0, URZ, PT ;  /* 0x0000000000ff782f */ /* 0x000fe20003800000 */
[----:B------:R-:W-:-:S12]  /*0510*/  BSSY.RECONVERGENT B0, `(.L_x_9) ;  /* 0x000005b000007945 */ /* 0x000fd80003800200 */
[----:B------:R-:W-:Y:S05]  /*0520*/  @!P0 BRA `(.L_x_10) ;  /* 0x0000000400648947 */ /* 0x000fea0003800000 */
[----:B------:R-:W1:Y:S01]  /*0530*/  S2UR UR4, SR_CgaCtaId ;  /* 0x00000000000479c3 */ /* 0x000e620000008800 */
[----:B------:R-:W-:Y:S01]  /*0540*/  UMOV UR5, 0x400 ;  /* 0x0000040000057882 */ /* 0x000fe20000000000 */
[----:B------:R-:W-:Y:S01]  /*0550*/  UMOV UR8, 0x1 ;  /* 0x0000000100087882 */ /* 0x000fe20000000000 */
[----:B------:R-:W-:Y:S01]  /*0560*/  UMOV UR6, 0x2 ;  /* 0x0000000200067882 */ /* 0x000fe20000000000 */
[----:B------:R-:W-:-:S04]  /*0570*/  UIADD3 UR8, UPT, UPT, -UR8, 0x100000, URZ ;  /* 0x0010000008087890 */ /* 0x000fc8000fffe1ff */
[----:B------:R-:W-:Y:S02]  /*0580*/  USHF.L.U32 UR9, UR8, 0xb, URZ ;  /* 0x0000000b08097899 */ /* 0x000fe400080006ff */
[----:B------:R-:W-:Y:S02]  /*0590*/  USHF.L.U32 UR8, UR8, 0x1, URZ ;  /* 0x0000000108087899 */ /* 0x000fe400080006ff */
[----:B------:R-:W-:-:S04]  /*05a0*/  UIADD3 UR6, UPT, UPT, -UR6, 0x100000, URZ ;  /* 0x0010000006067890 */ /* 0x000fc8000fffe1ff */
[----:B------:R-:W-:Y:S02]  /*05b0*/  USHF.L.U32 UR7, UR6, 0xb, URZ ;  /* 0x0000000b06077899 */ /* 0x000fe400080006ff */
[----:B------:R-:W-:Y:S02]  /*05c0*/  USHF.L.U32 UR6, UR6, 0x1, URZ ;  /* 0x0000000106067899 */ /* 0x000fe400080006ff */
[----:B-1----:R-:W-:Y:S01]  /*05d0*/  ULEA UR4, UR4, UR5, 0x18 ;  /* 0x0000000504047291 */ /* 0x002fe2000f8ec0ff */
[----:B------:R-:W1:Y:S11]  /*05e0*/  FENCE.VIEW.ASYNC.S ;  /* 0x00000000000073c6 */ /* 0x000e760000000000 */
[----:B-1----:R1:W4:Y:S01]  /*05f0*/  SYNCS.EXCH.64 URZ, [UR4], UR8 ;  /* 0x0000000804ff75b2 */ /* 0x0023220008000100 */
[----:B------:R1:W1:Y:S01]  /*0600*/  SYNCS.EXCH.64 URZ, [UR4+0x130], UR6 ;  /* 0x0001300604ff75b2 */ /* 0x0002620008000100 */
        /* <DEDUP_REMOVED lines=74> */
[----:B----4-:R-:W-:Y:S01]  /*0ab0*/  NOP ;  /* 0x0000000000007918 */ /* 0x010fe20000000000 */
.L_x_10:
[----:B-1----:R-:W-:Y:S05]  /*0ac0*/  BSYNC.RECONVERGENT B0 ;  /* 0x0000000000007941 */ /* 0x002fea0003800200 */
.L_x_9:
[----:B------:R-:W1:Y:S01]  /*0ad0*/  SHFL.IDX PT, R2, R118, RZ, 0x1f ;  /* 0x00001fff76027589 */ /* 0x000e6200000e0000 */
[----:B------:R-:W-:Y:S01]  /*0ae0*/  NOP ;  /* 0x0000000000007918 */ /* 0x000fe20000000000 */
[----:B-1----:R-:W-:-:S13]  /*0af0*/  ISETP.NE.AND P0, PT, R2, 0x1, PT ;  /* 0x000000010200780c */ /* 0x002fda0003f05270 */
[----:B------:R-:W-:Y:S05]  /*0b00*/  @P0 BRA `(.L_x_11) ;  /* 0x0000000000400947 */ /* 0x000fea0003800000 */
        /* <DEDUP_REMOVED lines=9> */
[----:B------:R-:W-:Y:S01]  /*0ba0*/  USHF.L.U32 UR6, UR6, 0x1, URZ ;  /* 0x0000000106067899 */ /* 0x000fe200080006ff */
[----:B------:R-:W-:Y:S01]  /*0bb0*/  ELECT P0, URZ, PT ;  /* 0x0000000000ff782f */ /* 0x000fe20003800000 */
[----:B-1----:R-:W-:Y:S01]  /*0bc0*/  ULEA UR4, UR4, UR5, 0x18 ;  /* 0x0000000504047291 */ /* 0x002fe2000f8ec0ff */
[----:B------:R-:W1:Y:S11]  /*0bd0*/  FENCE.VIEW.ASYNC.S ;  /* 0x00000000000073c6 */ /* 0x000e760000000000 */
[----:B-1----:R1:W4:Y:S01]  /*0be0*/  SYNCS.EXCH.64 URZ, [UR4+0x260], UR8 ;  /* 0x0002600804ff75b2 */ /* 0x0023220008000100 */
[----:B------:R1:W1:Y:S01]  /*0bf0*/  SYNCS.EXCH.64 URZ, [UR4+0x268], UR6 ;  /* 0x0002680604ff75b2 */ /* 0x0002620008000100 */
[----:B------:R-:W-:Y:S01]  /*0c00*/  NOP ;  /* 0x0000000000007918 */ /* 0x000fe20000000000 */
.L_x_11:
[----:B------:R-:W2:Y:S01]  /*0c10*/  SHFL.IDX PT, R2, R118, RZ, 0x1f ;  /* 0x00001fff76027589 */ /* 0x000ea200000e0000 */
[----:B------:R-:W-:Y:S01]  /*0c20*/  NOP ;  /* 0x0000000000007918 */ /* 0x000fe20000000000 */
[----:B--2---:R-:W-:-:S13]  /*0c30*/  ISETP.NE.AND P0, PT, R2, 0x3, PT ;  /* 0x000000030200780c */ /* 0x004fda0003f05270 */
[----:B------:R-:W-:Y:S05]  /*0c40*/  @P0 BRA `(.L_x_12) ;  /* 0x0000000000300947 */ /* 0x000fea0003800000 */
[----:B-1----:R-:W1:Y:S01]  /*0c50*/  S2UR UR4, SR_CgaCtaId ;  /* 0x00000000000479c3 */ /* 0x002e620000008800 */
[----:B------:R-:W-:Y:S01]  /*0c60*/  UMOV UR5, 0x400 ;  /* 0x0000040000057882 */ /* 0x000fe20000000000 */
[----:B------:R-:W-:Y:S01]  /*0c70*/  UMOV UR6, 0x20 ;  /* 0x0000002000067882 */ /* 0x000fe20000000000 */
[----:B------:R-:W-:Y:S01]  /*0c80*/  ELECT P0, URZ, PT ;  /* 0x0000000000ff782f */ /* 0x000fe20003800000 */
[----:B------:R-:W-:-:S04]  /*0c90*/  UIADD3 UR6, UPT, UPT, -UR6, 0x100000, URZ ;  /* 0x0010000006067890 */ /* 0x000fc8000fffe1ff */
[----:B------:R-:W-:Y:S02]  /*0ca0*/  USHF.L.U32 UR7, UR6, 0xb, URZ ;  /* 0x0000000b06077899 */ /* 0x000fe400080006ff */
[----:B------:R-:W-:Y:S02]  /*0cb0*/  USHF.L.U32 UR6, UR6, 0x1, URZ ;  /* 0x0000000106067899 */ /* 0x000fe400080006ff */
[----:B-1----:R-:W-:Y:S01]  /*0cc0*/  ULEA UR4, UR4, UR5, 0x18 ;  /* 0x0000000504047291 */ /* 0x002fe2000f8ec0ff */
[----:B------:R-:W1:Y:S11]  /*0cd0*/  FENCE.VIEW.ASYNC.S ;  /* 0x00000000000073c6 */ /* 0x000e760000000000 */
[----:B-1----:R2:W1:Y:S01]  /*0ce0*/  SYNCS.EXCH.64 URZ, [UR4+0x270], UR6 ;  /* 0x0002700604ff75b2 */ /* 0x0024620008000100 */
[----:B------:R2:W1:Y:S02]  /*0cf0*/  SYNCS.EXCH.64 URZ, [UR4+0x278], UR6 ;  /* 0x0002780604ff75b2 */ /* 0x0004640008000100 */
[----:B--2---:R-:W-:Y:S01]  /*0d00*/  NOP ;  /* 0x0000000000007918 */ /* 0x004fe20000000000 */
.L_x_12:
[----:B------:R-:W2:Y:S01]  /*0d10*/  SHFL.IDX PT, R2, R118, RZ, 0x1f ;  /* 0x00001fff76027589 */ /* 0x000ea200000e0000 */
[----:B------:R-:W-:Y:S01]  /*0d20*/  NOP ;  /* 0x0000000000007918 */ /* 0x000fe20000000000 */
[----:B--2---:R-:W-:-:S13]  /*0d30*/  ISETP.NE.AND P0, PT, R2, 0x4, PT ;  /* 0x000000040200780c */ /* 0x004fda0003f05270 */
[----:B------:R-:W-:Y:S05]  /*0d40*/  @P0 BRA `(.L_x_13) ;  /* 0x00000000004c0947 */ /* 0x000fea0003800000 */
[----:B-1----:R-:W1:Y:S01]  /*0d50*/  S2UR UR4, SR_CgaCtaId ;  /* 0x00000000000479c3 */ /* 0x002e620000008800 */
[----:B------:R-:W-:Y:S01]  /*0d60*/  UMOV UR6, 0x1e0 ;  /* 0x000001e000067882 */ /* 0x000fe20000000000 */
[----:B------:R-:W-:Y:S01]  /*0d70*/  UMOV UR5, 0x400 ;  /* 0x0000040000057882 */ /* 0x000fe20000000000 */
[----:B------:R-:W-:Y:S01]  /*0d80*/  USEL UR6, UR6, 0x1a0, UP3 ;  /* 0x000001a006067887 */ /* 0x000fe20009800000 */
[----:B------:R-:W-:Y:S01]  /*0d90*/  UMOV UR8, 0x1 ;  /* 0x0000000100087882 */ /* 0x000fe20000000000 */
[----:B------:R-:W-:Y:S01]  /*0da0*/  ELECT P0, URZ, PT ;  /* 0x0000000000ff782f */ /* 0x000fe20003800000 */
        /* <DEDUP_REMOVED lines=8> */
[----:B-1----:R2:W1:Y:S01]  /*0e30*/  SYNCS.EXCH.64 URZ, [UR4+0x280], UR8 ;  /* 0x0002800804ff75b2 */ /* 0x0024620008000100 */
[----:B------:R2:W1:Y:S01]  /*0e40*/  SYNCS.EXCH.64 URZ, [UR4+0x290], UR6 ;  /* 0x0002900604ff75b2 */ /* 0x0004620008000100 */
[----:B------:R2:W1:Y:S01]  /*0e50*/  SYNCS.EXCH.64 URZ, [UR4+0x288], UR8 ;  /* 0x0002880804ff75b2 */ /* 0x0004620008000100 */
[----:B------:R2:W1:Y:S02]  /*0e60*/  SYNCS.EXCH.64 URZ, [UR4+0x298], UR6 ;  /* 0x0002980604ff75b2 */ /* 0x0004640008000100 */
[----:B--2---:R-:W-:Y:S01]  /*0e70*/  NOP ;  /* 0x0000000000007918 */ /* 0x004fe20000000000 */
.L_x_13:
[----:B------:R-:W2:Y:S01]  /*0e80*/  SHFL.IDX PT, R2, R118, RZ, 0x1f ;  /* 0x00001fff76027589 */ /* 0x000ea200000e0000 */
[----:B------:R-:W-:Y:S01]  /*0e90*/  NOP ;  /* 0x0000000000007918 */ /* 0x000fe20000000000 */
[----:B--2---:R-:W-:-:S13]  /*0ea0*/  ISETP.NE.AND P0, PT, R2, 0x5, PT ;  /* 0x000000050200780c */ /* 0x004fda0003f05270 */
[----:B------:R-:W-:Y:S05]  /*0eb0*/  @P0 BRA `(.L_x_14) ;  /* 0x0000000000580947 */ /* 0x000fea0003800000 */
[----:B-1----:R-:W1:Y:S01]  /*0ec0*/  S2UR UR4, SR_CgaCtaId ;  /* 0x00000000000479c3 */ /* 0x002e620000008800 */
        /* <DEDUP_REMOVED lines=12> */
[----:B-1----:R2:W1:Y:S01]  /*0f90*/  SYNCS.EXCH.64 URZ, [UR4+0x2a0], UR8 ;  /* 0x0002a00804ff75b2 */ /* 0x0024620008000100 */
[----:B------:R2:W1:Y:S01]  /*0fa0*/  SYNCS.EXCH.64 URZ, [UR4+0x2c0], UR6 ;  /* 0x0002c00604ff75b2 */ /* 0x0004620008000100 */
[----:B------:R2:W1:Y:S01]  /*0fb0*/  SYNCS.EXCH.64 URZ, [UR4+0x2a8], UR8 ;  /* 0x0002a80804ff75b2 */ /* 0x0004620008000100 */
[----:B------:R2:W1:Y:S01]  /*0fc0*/  SYNCS.EXCH.64 URZ, [UR4+0x2c8], UR6 ;  /* 0x0002c80604ff75b2 */ /* 0x0004620008000100 */
[----:B------:R2:W1:Y:S01]  /*0fd0*/  SYNCS.EXCH.64 URZ, [UR4+0x2b0], UR8 ;  /* 0x0002b00804ff75b2 */ /* 0x0004620008000100 */
[----:B------:R2:W1:Y:S01]  /*0fe0*/  SYNCS.EXCH.64 URZ, [UR4+0x2d0], UR6 ;  /* 0x0002d00604ff75b2 */ /* 0x0004620008000100 */
[----:B------:R2:W1:Y:S01]  /*0ff0*/  SYNCS.EXCH.64 URZ, [UR4+0x2b8], UR8 ;  /* 0x0002b80804ff75b2 */ /* 0x0004620008000100 */
[----:B------:R2:W1:Y:S02]  /*1000*/  SYNCS.EXCH.64 URZ, [UR4+0x2d8], UR6 ;  /* 0x0002d80604ff75b2 */ /* 0x0004640008000100 */
[----:B--2---:R-:W-:Y:S01]  /*1010*/  NOP ;  /* 0x0000000000007918 */ /* 0x004fe20000000000 */
.L_x_14:
[----:B------:R-:W2:Y:S01]  /*1020*/  SHFL.IDX PT, R2, R118, RZ, 0x1f ;  /* 0x00001fff76027589 */ /* 0x000ea200000e0000 */
[----:B------:R-:W1:Y:S01]  /*1030*/  S2UR UR50, SR_CgaCtaId ;  /* 0x00000000003279c3 */ /* 0x000e620000008800 */
[----:B------:R-:W-:Y:S01]  /*1040*/  NOP ;  /* 0x0000000000007918 */ /* 0x000fe20000000000 */
[----:B--2---:R-:W-:-:S13]  /*1050*/  ISETP.NE.AND P0, PT, R2, 0x3, PT ;  /* 0x000000030200780c */ /* 0x004fda0003f05270 */
[----:B-1----:R-:W-:Y:S05]  /*1060*/  @P0 BRA `(.L_x_15) ;  /* 0x0000000000340947 */ /* 0x002fea0003800000 */
[----:B------:R-:W-:Y:S01]  /*1070*/  UMOV UR4, 0x400 ;  /* 0x0000040000047882 */ /* 0x000fe20000000000 */
[----:B------:R-:W-:Y:S01]  /*1080*/  UMOV UR6, 0x20 ;  /* 0x0000002000067882 */ /* 0x000fe20000000000 */
[----:B------:R-:W-:Y:S02]  /*1090*/  ULEA UR4, UR50, UR4, 0x18 ;  /* 0x0000000432047291 */ /* 0x000fe4000f8ec0ff */
[----:B------:R-:W-:-:S04]  /*10a0*/  UIADD3 UR6, UPT, UPT, -UR6, 0x100000, URZ ;  /* 0x0010000006067890 */ /* 0x000fc8000fffe1ff */
[----:B------:R-:W-:Y:S02]  /*10b0*/  USHF.L.U32 UR7, UR6, 0xb, URZ ;  /* 0x0000000b06077899 */ /* 0x000fe400080006ff */
[----:B------:R-:W-:Y:S01]  /*10c0*/  USHF.L.U32 UR6, UR6, 0x1, URZ ;  /* 0x0000000106067899 */ /* 0x000fe200080006ff */
[----:B------:R-:W-:Y:S01]  /*10d0*/  ELECT P0, URZ, PT ;  /* 0x0000000000ff782f */ /* 0x000fe20003800000 */
[----:B------:R-:W1:Y:S10]  /*10e0*/  FENCE.VIEW.ASYNC.S ;  /* 0x00000000000073c6 */ /* 0x000e740000000000 */
[----:B-1----:R1:W2:Y:S01]  /*10f0*/  SYNCS.EXCH.64 URZ, [UR4+0x2e0], UR6 ;  /* 0x0002e00604ff75b2 */ /* 0x0022a20008000100 */
[----:B------:R1:W1:Y:S01]  /*1100*/  SYNCS.EXCH.64 URZ, [UR4+0x2f0], UR6 ;  /* 0x0002f00604ff75b2 */ /* 0x0002620008000100 */
[----:B------:R1:W1:Y:S01]  /*1110*/  SYNCS.EXCH.64 URZ, [UR4+0x2e8], UR6 ;  /* 0x0002e80604ff75b2 */ /* 0x0002620008000100 */
[----:B------:R1:W1:Y:S01]  /*1120*/  SYNCS.EXCH.64 URZ, [UR4+0x2f8], UR6 ;  /* 0x0002f80604ff75b2 */ /* 0x0002620008000100 */
[----:B------:R-:W-:Y:S01]  /*1130*/  NOP ;  /* 0x0000000000007918 */ /* 0x000fe20000000000 */
.L_x_15:
[----:B-1----:R-:W1:Y:S01]  /*1140*/  LDCU UR4, c[0x0][0x36c] ;  /* 0x00006d80ff0477ac */ /* 0x002e620008000800 */
[----:B------:R-:W-:Y:S01]  /*1150*/  ISETP.NE.OR P3, PT, R0, 0x2, !P3 ;  /* 0x000000020000780c */ /* 0x000fe20005f65670 */
[----:B------:R-:W-:Y:S01]  /*1160*/  NOP ;  /* 0x0000000000007918 */ /* 0x000fe20000000000 */
[----:B------:R-:W-:Y:S01]  /*1170*/  LOP3.LUT R0, R125, 0x1f, RZ, 0xc0, !PT ;  /* 0x0000001f7d007812 */ /* 0x000fe200078ec0ff */
[----:B------:R-:W-:Y:S02]  /*1180*/  UISETP.NE.AND UP4, UPT, UR20, 0x2, UPT ;  /* 0x000000021400788c */ /* 0x000fe4000bf85270 */
[----:B------:R-:W-:Y:S02]  /*1190*/  UISETP.NE.AND UP5, UPT, UR20, URZ, UPT ;  /* 0x000000ff1400728c */ /* 0x000fe4000bfa5270 */
[----:B-1----:R-:W-:-:S09]  /*11a0*/  UISETP.EQ.U32.AND UP6, UPT, UR4, 0x1, UPT ;  /* 0x000000010400788c */ /* 0x002fd2000bfc2070 */
[----:B------:R-:W-:Y:S05]  /*11b0*/  BRA.U !UP6, `(.L_x_16) ;  /* 0x000000010e087547 */ /* 0x000fea000b800000 */
[----:B--2-4-:R-:W-:Y:S01]  /*11c0*/  UCGABAR_ARV ;  /* 0x00000000000079c7 */ /* 0x014fe20008000000 */
[----:B------:R-:W-:Y:S05]  /*11d0*/  BRA `(.L_x_17) ;  /* 0x0000000000047947 */ /* 0x000fea0003800000 */
.L_x_16:
[----:B--2-4-:R-:W-:Y:S01]  /*11e0*/  NOP ;  /* 0x0000000000007918 */ /* 0x014fe20000000000 */
.L_x_17:
[----:B------:R-:W1:Y:S01]  /*11f0*/  S2UR UR48, SR_CTAID.X ;  /* 0x00000000003079c3 */ /* 0x000e620000002500 */
[----:B------:R-:W-:-:S05]  /*1200*/  CS2R.32 R119, SR_CgaSize ;  /* 0x0000000000777805 */ /* 0x000fca0000008a00 */
[----:B------:R-:W-:-:S05]  /*1210*/  IMAD R119, R119, -0xa0, RZ ;  /* 0xffffff6077777824 */ /* 0x000fca00078e02ff */
[----:B------:R-:W-:-:S14]  /*1220*/  R2UR UR5, R119 ;  /* 0x00000000770572ca */ /* 0x000fdc00000e0000 */
[----:B------:R-:W2:Y:S01]  /*1230*/  LDCU UR5, c[0x0][UR5+0x2b0] ;  /* 0x00005600050577ac */ /* 0x000ea20008000800 */
[----:B------:R-:W-:-:S05]  /*1240*/  CS2R.32 R119, SR_CgaSize ;  /* 0x0000000000777805 */ /* 0x000fca0000008a00 */
[----:B------:R-:W-:-:S05]  /*1250*/  IMAD R119, R119, -0xa0, RZ ;  /* 0xffffff6077777824 */ /* 0x000fca00078e02ff */
[----:B------:R-:W-:-:S14]  /*1260*/  R2UR UR4, R119 ;  /* 0x00000000770472ca */ /* 0x000fdc00000e0000 */
[----:B------:R-:W4:Y:S01]  /*1270*/  LDCU UR4, c[0x0][UR4+0x2b4] ;  /* 0x00005680040477ac */ /* 0x000f220008000800 */
[----:B------:R-:W3:Y:S01]  /*1280*/  S2UR UR49, SR_CTAID.Y ;  /* 0x00000000003179c3 */ /* 0x000ee20000002600 */
[----:B------:R-:W-:-:S05]  /*1290*/  CS2R.32 R119, SR_CgaSize ;  /* 0x0000000000777805 */ /* 0x000fca0000008a00 */
[----:B------:R-:W-:-:S05]  /*12a0*/  IMAD R119, R119, -0xa0, RZ ;  /* 0xffffff6077777824 */ /* 0x000fca00078e02ff */
[----:B------:R-:W-:-:S14]  /*12b0*/  R2UR UR7, R119 ;  /* 0x00000000770772ca */ /* 0x000fdc00000e0000 */
[----:B------:R-:W4:Y:S01]  /*12c0*/  LDCU UR7, c[0x0][UR7+0x2a0] ;  /* 0x00005400070777ac */ /* 0x000f220008000800 */
[----:B------:R-:W-:-:S05]  /*12d0*/  CS2R.32 R119, SR_CgaSize ;  /* 0x0000000000777805 */ /* 0x000fca0000008a00 */
[----:B------:R-:W-:-:S05]  /*12e0*/  IMAD R119, R119, -0xa0, RZ ;  /* 0xffffff6077777824 */ /* 0x000fca00078e02ff */
[----:B------:R-:W-:-:S14]  /*12f0*/  R2UR UR61, R119 ;  /* 0x00000000773d72ca */ /* 0x000fdc00000e0000 */
[----:B------:R-:W4:Y:S01]  /*1300*/  LDCU UR61, c[0x0][UR61+0x2a4] ;  /* 0x000054803d3d77ac */ /* 0x000f220008000800 */
[----:B------:R-:W4:Y:S01]  /*1310*/  LDCU UR21, c[0x0][0xb24] ;  /* 0x00016480ff1577ac */ /* 0x000f220008000800 */
[----:B------:R-:W4:Y:S01]  /*1320*/  LDCU UR41, c[0x0][0xb24] ;  /* 0x00016480ff2977ac */ /* 0x000f220008000800 */
[----:B-1----:R-:W-:Y:S01]  /*1330*/  I2FP.F32.U32 R3, UR48 ;  /* 0x0000003000037c45 */ /* 0x002fe20008201000 */
[----:B------:R-:W1:Y:S04]  /*1340*/  LDCU UR23, c[0x0][0xb30] ;  /* 0x00016600ff1777ac */ /* 0x000e680008000800 */
[----:B--2---:R-:W-:Y:S01]  /*1350*/  FMUL R3, R3, UR5 ;  /* 0x0000000503037c20 */ /* 0x004fe20008400000 */
[----:B---3--:R-:W-:-:S05]  /*1360*/  I2FP.F32.U32 R2, UR49 ;  /* 0x0000003100027c45 */ /* 0x008fca0008201000 */
[----:B------:R-:W2:Y:S01]  /*1370*/  F2I.U32.TRUNC.NTZ R3, R3 ;  /* 0x0000000300037305 */ /* 0x000ea2000020f000 */
[----:B----4-:R-:W-:Y:S01]  /*1380*/  FMUL R2, R2, UR4 ;  /* 0x0000000402027c20 */ /* 0x010fe20008400000 */
[----:B------:R-:W-:-:S04]  /*1390*/  ULOP3.LUT UR4, UR50, 0x1, URZ, 0xc0, !UPT ;  /* 0x0000000132047892 */ /* 0x000fc8000f8ec0ff */
[----:B------:R-:W-:Y:S02]  /*13a0*/  UISETP.NE.U32.AND UP0, UPT, UR4, 0x1, UPT ;  /* 0x000000010400788c */ /* 0x000fe4000bf05070 */
[----:B------:R-:W3:Y:S02]  /*13b0*/  F2I.U32.TRUNC.NTZ R2, R2 ;  /* 0x0000000200027305 */ /* 0x000ee4000020f000 */
[----:B------:R-:W-:Y:S01]  /*13c0*/  USEL UR4, URZ, 0x700, UP0 ;  /* 0x00000700ff047887 */ /* 0x000fe20008000000 */
[----:B--2---:R-:W-:Y:S02]  /*13d0*/  R2UR UR6, R3 ;  /* 0x00000000030672ca */ /* 0x004fe400000e0000 */
[----:B---3--:R-:W-:Y:S02]  /*13e0*/  R2UR UR5, R2 ;  /* 0x00000000020572ca */ /* 0x008fe400000e0000 */
[----:B------:R-:W-:-:S09]  /*13f0*/  PRMT R2, RZ, 0x7610, R2 ;  /* 0x00007610ff027816 */ /* 0x000fd20000000002 */
[----:B------:R-:W-:-:S04]  /*1400*/  UIADD3 UR6, UPT, UPT, -UR6, URZ, URZ ;  /* 0x000000ff06067290 */ /* 0x000fc8000fffe1ff */
[----:B------:R-:W-:Y:S02]  /*1410*/  UIMAD UR6, UR7, UR6, UR48 ;  /* 0x00000006070672a4 */ /* 0x000fe4000f8e0230 */
[----:B------:R-:W-:-:S04]  /*1420*/  UIADD3 UR5, UPT, UPT, -UR5, URZ, URZ ;  /* 0x000000ff05057290 */ /* 0x000fc8000fffe1ff */
[----:B------:R-:W-:Y:S01]  /*1430*/  IMAD.U32 R119, RZ, RZ, UR6 ;  /* 0x00000006ff777e24 */ /* 0x000fe2000f8e00ff */
[----:B------:R-:W-:Y:S01]  /*1440*/  UIMAD UR61, UR61, UR5, UR49 ;  /* 0x000000053d3d72a4 */ /* 0x000fe2000f8e0231 */
[----:B-1----:R-:W-:Y:S11]  /*1450*/  BRA.U UP5, `(.L_x_18) ;  /* 0x0000000105287547 */ /* 0x002ff6000b800000 */
[----:B------:R-:W-:Y:S01]  /*1460*/  R2UR UR7, R119 ;  /* 0x00000000770772ca */ /* 0x000fe200000e0000 */
[----:B------:R-:W-:-:S12]  /*1470*/  UISETP.NE.AND UP0, UPT, UR61, URZ, UPT ;  /* 0x000000ff3d00728c */ /* 0x000fd8000bf05270 */
[----:B------:R-:W-:-:S04]  /*1480*/  UISETP.EQ.OR UP0, UPT, UR7, URZ, !UP0 ;  /* 0x000000ff0700728c */ /* 0x000fc8000c702670 */
[----:B------:R-:W-:Y:S02]  /*1490*/  USEL UR6, URZ, 0x1, !UP0 ;  /* 0x00000001ff067887 */ /* 0x000fe4000c000000 */
[----:B------:R-:W-:-:S04]  /*14a0*/  UISETP.NE.AND UP0, UPT, UR61, URZ, UPT ;  /* 0x000000ff3d00728c */ /* 0x000fc8000bf05270 */
[----:B------:R-:W-:Y:S02]  /*14b0*/  USEL UR5, URZ, 0x2, UP0 ;  /* 0x00000002ff057887 */ /* 0x000fe40008000000 */
[----:B------:R-:W-:-:S04]  /*14c0*/  UISETP.NE.AND UP0, UPT, UR7, 0x1, UPT ;  /* 0x000000010700788c */ /* 0x000fc8000bf05270 */
[----:B------:R-:W-:-:S04]  /*14d0*/  USEL UR5, UR5, 0x2, UP0 ;  /* 0x0000000205057887 */ /* 0x000fc80008000000 */
[----:B------:R-:W-:-:S06]  /*14e0*/  UIADD3 UR5, UPT, UPT, UR6, UR5, URZ ;  /* 0x0000000506057290 */ /* 0x000fcc000fffe0ff */
[----:B------:R-:W-:-:S07]  /*14f0*/  MOV R2, UR5 ;  /* 0x0000000500027c02 */ /* 0x000fce0008000f00 */
.L_x_18:
[----:B------:R-:W1:Y:S01]  /*1500*/  S2UR UR36, SR_CTAID.Z ;  /* 0x00000000002479c3 */ /* 0x000e620000002700 */
[----:B------:R-:W-:-:S09]  /*1510*/  UISETP.GE.AND UP0, UPT, UR21, 0x1, UPT ;  /* 0x000000011500788c */ /* 0x000fd2000bf06270 */
[----:B------:R-:W-:Y:S05]  /*1520*/  BRA.U !UP0, `(.L_x_19) ;  /* 0x0000000108d07547 */ /* 0x000fea000b800000 */
[----:B------:R-:W2:Y:S01]  /*1530*/  LDCU.128 UR12, c[0x0][0xb10] ;  /* 0x00016200ff0c77ac */ /* 0x000ea20008000c00 */
[----:B------:R-:W3:Y:S01]  /*1540*/  LDCU UR22, c[0x0][0xb0c] ;  /* 0x00016180ff1677ac */ /* 0x000ee20008000800 */
[----:B------:R-:W4:Y:S01]  /*1550*/  LDCU UR7, c[0x0][0x370] ;  /* 0x00006e00ff0777ac */ /* 0x000f220008000800 */
[----:B------:R-:W1:Y:S01]  /*1560*/  LDCU UR8, c[0x0][0x374] ;  /* 0x00006e80ff0877ac */ /* 0x000e620008000800 */
[----:B------:R-:W1:Y:S01]  /*1570*/  LDCU UR9, c[0x0][0xb20] ;  /* 0x00016400ff0977ac */ /* 0x000e620008000800 */
[----:B--2---:R-:W-:Y:S02]  /*1580*/  UIMAD.WIDE.U32 UR10, UR48, UR12, URZ ;  /* 0x0000000c300a72a5 */ /* 0x004fe4000f8e00ff */
[----:B---3--:R-:W-:Y:S02]  /*1590*/  UISETP.NE.AND UP0, UPT, UR22, 0x1, UPT ;  /* 0x000000011600788c */ /* 0x008fe4000bf05270 */
[----:B------:R-:W-:Y:S02]  /*15a0*/  UIMAD.WIDE.U32 UR16, UR49, UR15, URZ ;  /* 0x0000000f311072a5 */ /* 0x000fe4000f8e00ff */
[----:B----4-:R-:W-:Y:S01]  /*15b0*/  UIMAD.WIDE.U32 UR18, UR7, UR12, URZ ;  /* 0x0000000c071272a5 */ /* 0x010fe2000f8e00ff */
[----:B------:R-:W-:Y:S01]  /*15c0*/  UMOV UR6, UR11 ;  /* 0x0000000b00067c82 */ /* 0x000fe20008000000 */
[----:B------:R-:W-:-:S02]  /*15d0*/  UISETP.NE.AND UP1, UPT, UR21, 0x1, UPT ;  /* 0x000000011500788c */ /* 0x000fc4000bf25270 */
[----:B------:R-:W-:Y:S01]  /*15e0*/  USHF.R.U32.HI UR6, URZ, UR13, UR6 ;  /* 0x0000000dff067299 */ /* 0x000fe20008011606 */
[----:B------:R-:W2:Y:S02]  /*15f0*/  LDCU.64 UR10, c[0x0][0xb28] ;  /* 0x00016500ff0a77ac */ /* 0x000ea40008000a00 */
[----:B------:R-:W-:Y:S01]  /*1600*/  UMOV UR18, UR19 ;  /* 0x0000001300127c82 */ /* 0x000fe20008000000 */
[----:B------:R-:W-:Y:S02]  /*1610*/  USEL UR6, UR48, UR6, !UP0 ;  /* 0x0000000630067287 */ /* 0x000fe4000c000000 */
[----:B------:R-:W-:Y:S02]  /*1620*/  @UP0 USHF.R.U32.HI UR7, URZ, UR13, UR18 ;  /* 0x0000000dff070299 */ /* 0x000fe40008011612 */
[----:B------:R-:W-:Y:S02]  /*1630*/  UISETP.NE.AND UP0, UPT, UR14, 0x1, UPT ;  /* 0x000000010e00788c */ /* 0x000fe4000bf05270 */
[----:B-1----:R-:W-:Y:S01]  /*1640*/  UIMAD.WIDE.U32 UR12, UR8, UR15, URZ ;  /* 0x0000000f080c72a5 */ /* 0x002fe2000f8e00ff */
[----:B------:R-:W-:-:S02]  /*1650*/  UMOV UR5, UR17 ;  /* 0x0000001100057c82 */ /* 0x000fc40008000000 */
[----:B------:R-:W-:-:S04]  /*1660*/  USHF.R.U32.HI UR5, URZ, UR9, UR5 ;  /* 0x00000009ff057299 */ /* 0x000fc80008011605 */
[----:B------:R-:W-:Y:S01]  /*1670*/  UMOV UR12, UR13 ;  /* 0x0000000d000c7c82 */ /* 0x000fe20008000000 */
[----:B--2---:R-:W-:Y:S02]  /*1680*/  UIMAD.WIDE.U32 UR16, UR7, UR10, URZ ;  /* 0x0000000a071072a5 */ /* 0x004fe4000f8e00ff */
[----:B------:R-:W-:Y:S02]  /*1690*/  @UP0 USHF.R.U32.HI UR8, URZ, UR9, UR12 ;  /* 0x00000009ff080299 */ /* 0x000fe4000801160c */
[----:B------:R-:W-:Y:S02]  /*16a0*/  USEL UR5, UR49, UR5, !UP0 ;  /* 0x0000000531057287 */ /* 0x000fe4000c000000 */
[----:B------:R-:W-:Y:S01]  /*16b0*/  UIMAD.WIDE.U32 UR12, UR8, UR10, URZ ;  /* 0x0000000a080c72a5 */ /* 0x000fe2000f8e00ff */
[----:B------:R-:W-:Y:S02]  /*16c0*/  UMOV UR16, UR17 ;  /* 0x0000001100107c82 */ /* 0x000fe40008000000 */
[----:B------:R-:W-:-:S04]  /*16d0*/  @UP1 USHF.R.U32.HI UR7, URZ, UR11, UR16 ;  /* 0x0000000bff071299 */ /* 0x000fc80008011610 */
[----:B------:R-:W-:Y:S01]  /*16e0*/  UMOV UR12, UR13 ;  /* 0x0000000d000c7c82 */ /* 0x000fe20008000000 */
[----:B------:R-:W-:Y:S02]  /*16f0*/  UIMAD UR9, UR7, UR21, URZ ;  /* 0x00000015070972a4 */ /* 0x000fe4000f8e02ff */
[----:B------:R-:W-:Y:S02]  /*1700*/  @UP1 USHF.R.U32.HI UR8, URZ, UR11, UR12 ;  /* 0x0000000bff081299 */ /* 0x000fe4000801160c */
[----:B------:R-:W-:Y:S02]  /*1710*/  UIMAD.WIDE.U32 UR12, UR5, UR10, URZ ;  /* 0x0000000a050c72a5 */ /* 0x000fe4000f8e00ff */
[----:B------:R-:W-:Y:S02]  /*1720*/  UIMAD UR8, UR8, UR21, URZ ;  /* 0x00000015080872a4 */ /* 0x000fe4000f8e02ff */
[----:B------:R-:W-:Y:S02]  /*1730*/  UIADD3 UR12, UPT, UPT, -UR6, URZ, URZ ;  /* 0x000000ff060c7290 */ /* 0x000fe4000fffe1ff */
[----:B------:R-:W-:-:S02]  /*1740*/  UISETP.GE.AND UP0, UPT, UR5, UR8, UPT ;  /* 0x000000080500728c */ /* 0x000fc4000bf06270 */
[----:B------:R-:W-:Y:S02]  /*1750*/  UIMAD UR48, UR22, UR12, UR48 ;  /* 0x0000000c163072a4 */ /* 0x000fe4000f8e0230 */
[----:B------:R-:W-:Y:S02]  /*1760*/  UISETP.GE.OR UP0, UPT, UR6, UR9, UP0 ;  /* 0x000000090600728c */ /* 0x000fe40008706670 */
[----:B------:R-:W-:-:S03]  /*1770*/  UIMAD.WIDE.U32 UR8, UR6, UR10, URZ ;  /* 0x0000000a060872a5 */ /* 0x000fc6000f8e00ff */
[----:B------:R-:W-:Y:S02]  /*1780*/  UMOV UR10, UR13 ;  /* 0x0000000d000a7c82 */ /* 0x000fe40008000000 */
[----:B------:R-:W-:-:S04]  /*1790*/  USHF.R.U32.HI UR10, URZ, UR11, UR10 ;  /* 0x0000000bff0a7299 */ /* 0x000fc8000801160a */
[----:B------:R-:W-:Y:S02]  /*17a0*/  USEL UR8, UR5, UR10, !UP1 ;  /* 0x0000000a05087287 */ /* 0x000fe4000c800000 */
[----:B------:R-:W-:Y:S02]  /*17b0*/  @!UP0 USHF.R.U32.HI UR9, URZ, UR11, UR9 ;  /* 0x0000000bff098299 */ /* 0x000fe40008011609 */
[----:B------:R-:W-:Y:S02]  /*17c0*/  UIADD3 UR10, UPT, UPT, -UR8, URZ, URZ ;  /* 0x000000ff080a7290 */ /* 0x000fe4000fffe1ff */
[----:B------:R-:W-:Y:S02]  /*17d0*/  @!UP0 USEL UR9, UR6, UR9, !UP1 ;  /* 0x0000000906098287 */ /* 0x000fe4000c800000 */
[----:B------:R-:W-:Y:S02]  /*17e0*/  UIMAD UR10, UR21, UR10, UR5 ;  /* 0x0000000a150a72a4 */ /* 0x000fe4000f8e0205 */
[----:B------:R-:W-:-:S02]  /*17f0*/  UIADD3 UR11, UPT, UPT, -UR5, URZ, URZ ;  /* 0x000000ff050b7290 */ /* 0x000fc4000fffe1ff */
[----:B------:R-:W-:Y:S02]  /*1800*/  @!UP0 UIMAD UR7, UR10, UR7, UR9 ;  /* 0x000000070a0782a4 */ /* 0x000fe4000f8e0209 */
[----:B------:R-:W-:Y:S02]  /*1810*/  @!UP0 UIADD3 UR8, UPT, UPT, UR8, -UR9, URZ ;  /* 0x8000000908088290 */ /* 0x000fe4000fffe0ff */
[----:B------:R-:W-:Y:S02]  /*1820*/  UIMAD UR11, UR14, UR11, UR49 ;  /* 0x0000000b0e0b72a4 */ /* 0x000fe4000f8e0231 */
[----:B------:R-:W-:-:S03]  /*1830*/  @!UP0 UIMAD UR5, UR8, UR21, UR6 ;  /* 0x00000015080582a4 */ /* 0x000fc6000f8e0206 */
[----:B------:R-:W-:Y:S01]  /*1840*/  @!UP0 UMOV UR6, UR7 ;  /* 0x0000000700068c82 */ /* 0x000fe20008000000 */
[----:B------:R-:W-:Y:S02]  /*1850*/  UIMAD UR49, UR5, UR14, UR11 ;  /* 0x0000000e053172a4 */ /* 0x000fe4000f8e020b */
[----:B------:R-:W-:-:S12]  /*1860*/  UIMAD UR48, UR6, UR22, UR48 ;  /* 0x00000016063072a4 */ /* 0x000fd8000f8e0230 */
.L_x_19:
[----:B------:R-:W-:-:S09]  /*1870*/  UISETP.NE.AND UP0, UPT, UR23, 0x1, UPT ;  /* 0x000000011700788c */ /* 0x000fd2000bf05270 */
[----:B------:R-:W-:Y:S05]  /*1880*/  BRA.U UP0, `(.L_x_20) ;  /* 0x0000000100447547 */ /* 0x000fea000b800000 */
[----:B------:R-:W2:Y:S01]  /*1890*/  LDCU.128 UR12, c[0x0][0xb10] ;  /* 0x00016200ff0c77ac */ /* 0x000ea20008000c00 */
[----:B------:R-:W3:Y:S01]  /*18a0*/  LDCU UR10, c[0x0][0xb0c] ;  /* 0x00016180ff0a77ac */ /* 0x000ee20008000800 */
[----:B------:R-:W4:Y:S01]  /*18b0*/  LDCU UR11, c[0x0][0xb20] ;  /* 0x00016400ff0b77ac */ /* 0x000f220008000800 */
[----:B--2---:R-:W-:Y:S02]  /*18c0*/  UIMAD.WIDE.U32 UR6, UR48, UR12, URZ ;  /* 0x0000000c300672a5 */ /* 0x004fe4000f8e00ff */
[----:B------:R-:W-:Y:S02]  /*18d0*/  UIMAD.WIDE.U32 UR8, UR49, UR15, URZ ;  /* 0x0000000f310872a5 */ /* 0x000fe4000f8e00ff */
[----:B---3--:R-:W-:-:S03]  /*18e0*/  UISETP.NE.AND UP0, UPT, UR10, 0x1, UPT ;  /* 0x000000010a00788c */ /* 0x008fc6000bf05270 */
[----:B------:R-:W-:Y:S02]  /*18f0*/  UMOV UR6, UR7 ;  /* 0x0000000700067c82 */ /* 0x000fe40008000000 */
[----:B------:R-:W-:Y:S01]  /*1900*/  USHF.R.U32.HI UR6, URZ, UR13, UR6 ;  /* 0x0000000dff067299 */ /* 0x000fe20008011606 */
[----:B------:R-:W-:-:S03]  /*1910*/  UMOV UR5, UR9 ;  /* 0x0000000900057c82 */ /* 0x000fc60008000000 */
[----:B------:R-:W-:Y:S02]  /*1920*/  USEL UR6, UR48, UR6, !UP0 ;  /* 0x0000000630067287 */ /* 0x000fe4000c000000 */
[----:B------:R-:W-:Y:S02]  /*1930*/  UISETP.NE.AND UP0, UPT, UR14, 0x1, UPT ;  /* 0x000000010e00788c */ /* 0x000fe4000bf05270 */
[----:B----4-:R-:W-:-:S04]  /*1940*/  USHF.R.U32.HI UR5, URZ, UR11, UR5 ;  /* 0x0000000bff057299 */ /* 0x010fc80008011605 */
[----:B------:R-:W-:-:S04]  /*1950*/  USEL UR5, UR49, UR5, !UP0 ;  /* 0x0000000531057287 */ /* 0x000fc8000c000000 */
[----:B------:R-:W-:Y:S02]  /*1960*/  UIADD3 UR7, UPT, UPT, UR6, -UR5, URZ ;  /* 0x8000000506077290 */ /* 0x000fe4000fffe0ff */
[----:B------:R-:W-:Y:S02]  /*1970*/  UIADD3 UR5, UPT, UPT, -UR6, UR5, URZ ;  /* 0x0000000506057290 */ /* 0x000fe4000fffe1ff */
[----:B------:R-:W-:Y:S02]  /*1980*/  UIMAD UR49, UR7, UR14, UR49 ;  /* 0x0000000e073172a4 */ /* 0x000fe4000f8e0231 */
[----:B------:R-:W-:-:S12]  /*1990*/  UIMAD UR48, UR5, UR10, UR48 ;  /* 0x0000000a053072a4 */ /* 0x000fd8000f8e0230 */
.L_x_20:
[----:B------:R-:W-:Y:S01]  /*19a0*/  UISETP.NE.AND UP0, UPT, UR20, 0x2, UPT ;  /* 0x000000021400788c */ /* 0x000fe2000bf05270 */
[----:B------:R-:W-:Y:S09]  /*19b0*/  BRA.U !UP6, `(.L_x_21) ;  /* 0x000000010e0c7547 */ /* 0x000ff2000b800000 */
[----:B------:R-:W-:Y:S01]  /*19c0*/  UCGABAR_WAIT ;  /* 0x0000000000007dc7 */ /* 0x000fe20008000000 */
[----:B------:R-:W-:Y:S01]  /*19d0*/  CCTL.IVALL ;  /* 0x00000000ff00798f */ /* 0x000fe20002000000 */
[----:B------:R-:W-:Y:S05]  /*19e0*/  BRA `(.L_x_22) ;  /* 0x0000000000047947 */ /* 0x000fea0003800000 */
.L_x_21:
[----:B------:R-:W-:Y:S06]  /*19f0*/  BAR.SYNC.DEFER_BLOCKING 0x0 ;  /* 0x0000000000007b1d */ /* 0x000fec0000010000 */
.L_x_22:
[----:B------:R-:W-:Y:S05]  /*1a00*/  BRA.U UP0, `(.L_x_23) ;  /* 0x00000025008c7547 */ /* 0x000fea000b800000 */
[----:B------:R-:W2:Y:S01]  /*1a10*/  LDCU UR7, c[0x0][0x38c] ;  /* 0x00007180ff0777ac */ /* 0x000ea20008000800 */
[----:B------:R-:W-:Y:S01]  /*1a20*/  PLOP3.LUT P1, PT, PT, PT, UP3, 0x80, 0x8 ;  /* 0x000000000008781c */ /* 0x000fe20003f2f038 */
[----:B------:R-:W-:Y:S01]  /*1a30*/  IMAD.MOV.U32 R12, RZ, RZ, 0x1 ;  /* 0x00000001ff0c7424 */ /* 0x000fe200078e00ff */
[----:B------:R-:W-:Y:S01]  /*1a40*/  ISETP.EQ.OR P2, PT, R0, RZ, P3 ;  /* 0x000000ff0000720c */ /* 0x000fe20001f42670 */
[----:B------:R-:W-:Y:S01]  /*1a50*/  UISETP.NE.AND UP1, UPT, UR20, URZ, UPT ;  /* 0x000000ff1400728c */ /* 0x000fe2000bf25270 */
[----:B------:R-:W-:Y:S01]  /*1a60*/  PLOP3.LUT P1, PT, P1, PT, PT, 0x8, 0x80 ;  /* 0x000000000080781c */ /* 0x000fe20000f2e170 */
[----:B------:R-:W-:Y:S01]  /*1a70*/  USEL UR26, URZ, 0x1, UP4 ;  /* 0x00000001ff1a7887 */ /* 0x000fe2000a000000 */
[----:B------:R-:W-:Y:S01]  /*1a80*/  CS2R R10, SRZ ;  /* 0x00000000000a7805 */ /* 0x000fe2000001ff00 */
[----:B------:R-:W-:Y:S01]  /*1a90*/  IMAD.MOV.U32 R9, RZ, RZ, RZ ;  /* 0x000000ffff097224 */ /* 0x000fe200078e00ff */
[----:B------:R-:W3:Y:S01]  /*1aa0*/  LDCU UR39, c[0x0][0x370] ;  /* 0x00006e00ff2777ac */ /* 0x000ee20008000800 */
[----:B------:R-:W-:Y:S01]  /*1ab0*/  IMAD.MOV.U32 R8, RZ, RZ, 0x1 ;  /* 0x00000001ff087424 */ /* 0x000fe200078e00ff */
[----:B------:R-:W4:Y:S01]  /*1ac0*/  LDCU.64 UR28, c[0x0][0x348] ;  /* 0x00006900ff1c77ac */ /* 0x000f220008000a00 */
[----:B------:R-:W-:-:S02]  /*1ad0*/  USHF.R.U32.HI UR44, URZ, 0x5, UR4 ;  /* 0x00000005ff2c7899 */ /* 0x000fc40008011604 */
[----:B--2---:R-:W-:Y:S02]  /*1ae0*/  UIADD3 UR6, UPT, UPT, UR7, 0x1f, URZ ;  /* 0x0000001f07067890 */ /* 0x004fe4000fffe0ff */
[----:B------:R-:W-:Y:S02]  /*1af0*/  UIADD3 UR45, UPT, UPT, UR7, 0x3e, URZ ;  /* 0x0000003e072d7890 */ /* 0x000fe4000fffe0ff */
[----:B------:R-:W-:Y:S01]  /*1b00*/  USHF.R.S32.HI UR5, URZ, 0x1f, UR6 ;  /* 0x0000001fff057899 */ /* 0x000fe20008011406 */
[----:B------:R-:W2:Y:S03]  /*1b10*/  LDCU UR38, c[0x0][0x374] ;  /* 0x00006e80ff2677ac */ /* 0x000ea60008000800 */
[----:B------:R-:W-:Y:S02]  /*1b20*/  ULEA.HI UR5, UR5, UR6, URZ, 0x5 ;  /* 0x0000000605057291 */ /* 0x000fe4000f8f28ff */
[----:B------:R-:W-:-:S02]  /*1b30*/  USEL UR26, UR26, 0x2, UP1 ;  /* 0x000000021a1a7887 */ /* 0x000fc40008800000 */
[----:B------:R-:W-:Y:S02]  /*1b40*/  USHF.R.S32.HI UR42, URZ, 0x5, UR5 ;  /* 0x00000005ff2a7899 */ /* 0x000fe40008011405 */
[----:B------:R-:W-:Y:S02]  /*1b50*/  UIADD3 UR5, UPT, UPT, UR7, -0x1, URZ ;  /* 0xffffffff07057890 */ /* 0x000fe4000fffe0ff */
[----:B------:R-:W-:Y:S02]  /*1b60*/  UISETP.LT.U32.AND UP0, UPT, UR42, 0x26, UPT ;  /* 0x000000262a00788c */ /* 0x000fe4000bf01070 */
[----:B------:R-:W-:Y:S02]  /*1b70*/  UISETP.GE.U32.AND UP2, UPT, UR5, -0x3f, UPT ;  /* 0xffffffc10500788c */ /* 0x000fe4000bf46070 */
[----:B------:R-:W-:Y:S01]  /*1b80*/  USEL UR40, UR42, 0x26, UP0 ;  /* 0x000000262a287887 */ /* 0x000fe20008000000 */
[----:B------:R-:W-:-:S03]  /*1b90*/  UMOV UR6, URZ ;  /* 0x000000ff00067c82 */ /* 0x000fc60008000000 */
[----:B------:R-:W-:Y:S02]  /*1ba0*/  UIADD3 UR21, UPT, UPT, UR40, -0x1, URZ ;  /* 0xffffffff28157890 */ /* 0x000fe4000fffe0ff */
[----:B------:R-:W-:-:S03]  /*1bb0*/  UIADD3 UR43, UPT, UPT, UR42, -UR40, URZ ;  /* 0x800000282a2b7290 */ /* 0x000fc6000fffe0ff */
[----:B------:R-:W-:-:S04]  /*1bc0*/  @UP2 UIADD3 UR21, UPT, UPT, UR40, URZ, URZ ;  /* 0x000000ff28152290 */ /* 0x000fc8000fffe0ff */
[----:B--234-:R-:W-:-:S12]  /*1bd0*/  UIADD3 UR21, UPT, UPT, UR21, 0x1, URZ ;  /* 0x0000000115157890 */ /* 0x01cfd8000fffe0ff */
.L_x_43:
[----:B------:R-:W-:Y:S01]  /*1be0*/  UISETP.NE.AND UP0, UPT, UR50, URZ, UPT ;  /* 0x000000ff3200728c */ /* 0x000fe2000bf05270 */
[----:B------:R-:W2:Y:S08]  /*1bf0*/  S2UR UR50, SR_CgaCtaId ;  /* 0x00000000003279c3 */ /* 0x000eb00000008800 */
[----:B------:R-:W-:Y:S05]  /*1c00*/  BRA.U UP0, `(.L_x_24) ;  /* 0x0000000100347547 */ /* 0x000fea000b800000 */
[----:B------:R-:W3:Y:S01]  /*1c10*/  S2R R0, SR_CgaCtaId ;  /* 0x0000000000007919 */ /* 0x000ee20000008800 */
[----:B------:R-:W-:-:S04]  /*1c20*/  MOV R2, 0x400 ;  /* 0x0000040000027802 */ /* 0x000fc80000000f00 */
[----:B---3--:R-:W-:Y:S02]  /*1c30*/  LEA R0, R0, R2, 0x18 ;  /* 0x0000000200007211 */ /* 0x008fe400078ec0ff */
[----:B------:R-:W-:-:S03]  /*1c40*/  SHF.L.U32 R2, R8, 0x1f, RZ ;  /* 0x0000001f08027819 */ /* 0x000fc600000006ff */
[----:B------:R-:W-:-:S04]  /*1c50*/  IMAD R0, R9, 0x8, R0 ;  /* 0x0000000809007824 */ /* 0x000fc800078e0200 */
[----:B------:R-:W3:Y:S02]  /*1c60*/  SYNCS.PHASECHK.TRANS64.TRYWAIT P0, [R0+URZ+0x2f0], R2 ;  /* 0x0002f002000075a7 */ /* 0x000ee400080011ff */
[----:B---3--:R-:W-:Y:S05]  /*1c70*/  @!P0 BRA `(.L_x_25) ;  /* 0x0000007000f88947 */ /* 0x008fea0003800000 */
.L_x_138:
[----:B------:R-:W-:Y:S01]  /*1c80*/  VIADD R9, R9, 0x1 ;  /* 0x0000000109097836 */ /* 0x000fe20000000000 */
[----:B------:R3:W-:Y:S04]  /*1c90*/  SYNCS.ARRIVE.TRANS64.A1T0 RZ, [R0+URZ+0x2e0], RZ ;  /* 0x0002e0ff00ff79a7 */ /* 0x0007e800081000ff */
[----:B------:R-:W-:-:S04]  /*1ca0*/  ISETP.NE.AND P0, PT, R9, 0x2, PT ;  /* 0x000000020900780c */ /* 0x000fc80003f05270 */
[----:B------:R-:W-:Y:S02]  /*1cb0*/  SEL R9, R9, RZ, P0 ;  /* 0x000000ff09097207 */ /* 0x000fe40000000000 */
[----:B---3--:R-:W-:-:S04]  /*1cc0*/  SEL R0, RZ, 0x1, P0 ;  /* 0x00000001ff007807 */ /* 0x008fc80000000000 */
[----:B------:R-:W-:-:S07]  /*1cd0*/  LOP3.LUT R8, R8, R0, RZ, 0x3c, !PT ;  /* 0x0000000008087212 */ /* 0x000fce00078e3cff */
.L_x_24:
[----:B------:R-:W-:Y:S01]  /*1ce0*/  UMOV UR7, 0x400 ;  /* 0x0000040000077882 */ /* 0x000fe20000000000 */
[----:B------:R-:W-:Y:S01]  /*1cf0*/  SHF.L.U32 R0, R12, 0x1f, RZ ;  /* 0x0000001f0c007819 */ /* 0x000fe200000006ff */
[----:B--2---:R-:W-:Y:S02]  /*1d00*/  ULEA UR7, UR50, UR7, 0x18 ;  /* 0x0000000732077291 */ /* 0x004fe4000f8ec0ff */
[----:B------:R-:W-:Y:S02]  /*1d10*/  UISETP.GE.U32.AND UP0, UPT, UR45, 0x3f, UPT ;  /* 0x0000003f2d00788c */ /* 0x000fe4000bf06070 */
[----:B------:R-:W-:Y:S02]  /*1d20*/  ULEA UR5, UR6, UR7, 0x3 ;  /* 0x0000000706057291 */ /* 0x000fe4000f8e18ff */
[----:B------:R-:W-:Y:S02]  /*1d30*/  USHF.L.U32 UR35, UR48, 0x6, URZ ;  /* 0x0000000630237899 */ /* 0x000fe400080006ff */
[----:B------:R-:W-:Y:S01]  /*1d40*/  UIMAD UR11, UR49, 0x70, UR44 ;  /* 0x00000070310b78a4 */ /* 0x000fe2000f8e022c */
[----:B------:R-:W-:-:S04]  /*1d50*/  UMOV UR14, URZ ;  /* 0x000000ff000e7c82 */ /* 0x000fc80008000000 */
[----:B------:R2:W3:Y:S01]  /*1d60*/  SYNCS.PHASECHK.TRANS64.TRYWAIT P0, [UR5+0x130], R0 ;  /* 0x00013000ff0075a7 */ /* 0x0004e20008001105 */
[----:B------:R-:W-:Y:S06]  /*1d70*/  BRA.U !UP0, `(.L_x_26) ;  /* 0x0000000108bc7547 */ /* 0x000fec000b800000 */
[----:B------:R-:W-:Y:S01]  /*1d80*/  UMOV UR13, URZ ;  /* 0x000000ff000d7c82 */ /* 0x000fe20008000000 */
[----:B------:R-:W-:-:S05]  /*1d90*/  UMOV UR5, UR6 ;  /* 0x0000000600057c82 */ /* 0x000fca0008000000 */
.L_x_32:
[----:B---3--:R-:W-:Y:S01]  /*1da0*/  @!P3 MOV R2, 0x1600 ;  /* 0x000016000002b802 */ /* 0x008fe20000000f00 */
[----:B------:R-:W-:Y:S01]  /*1db0*/  ULEA UR33, UR5, UR7, 0x3 ;  /* 0x0000000705217291 */ /* 0x000fe2000f8e18ff */
[----:B-1-34-:R-:W-:Y:S11]  /*1dc0*/  @P0 BRA `(.L_x_27) ;  /* 0x00000000000c0947 */ /* 0x01aff60003800000 */
[----:B------:R-:W-:Y:S04]  /*1dd0*/  SHF.L.U32 R3, R12, 0x1f, RZ ;  /* 0x0000001f0c037819 */ /* 0x000fe800000006ff */
[----:B------:R-:W3:Y:S02]  /*1de0*/  SYNCS.PHASECHK.TRANS64.TRYWAIT P0, [UR33+0x130], R3 ;  /* 0x00013003ff0075a7 */ /* 0x000ee40008001121 */
[----:B---3--:R-:W-:Y:S05]  /*1df0*/  @!P0 BRA `(.L_x_28) ;  /* 0x0000007000ac8947 */ /* 0x008fea0003800000 */
.L_x_27:
[----:B------:R3:W-:Y:S01]  /*1e00*/  @!P3 SYNCS.ARRIVE.TRANS64 RZ, [UR33], R2 ;  /* 0x00000002ffffb9a7 */ /* 0x0007e20008000021 */
[----:B------:R-:W-:Y:S04]  /*1e10*/  ULOP3.LUT UR6, UR26, 0x2, URZ, 0xfc, !UPT ;  /* 0x000000021a067892 */ /* 0x000fe8000f8efcff */
[----:B------:R-:W-:Y:S09]  /*1e20*/  UISETP.NE.AND UP0, UPT, UR6, 0x2, UPT ;  /* 0x000000020600788c */ /* 0x000ff2000bf05270 */
[----:B------:R-:W-:Y:S05]  /*1e30*/  BRA.U UP0, `(.L_x_29) ;  /* 0x0000000100047547 */ /* 0x000fea000b800000 */
[----:B-1----:R-:W-:Y:S05]  /*1e40*/  BPT.TRAP 0x1 ;  /* 0x000000040000795c */ /* 0x002fea0000300000 */
.L_x_29:
[----:B------:R-:W-:Y:S04]  /*1e50*/  BSSY.RECONVERGENT B0, `(.L_x_30) ;  /* 0x0000003000007945 */ /* 0x000fe80003800200 */
[----:B------:R-:W-:Y:S05]  /*1e60*/  @P2 BRA `(.L_x_31) ;  /* 0x0000000000042947 */ /* 0x000fea0003800000 */
[----:B-1----:R-:W-:Y:S05]  /*1e70*/  BPT.TRAP 0x1 ;  /* 0x000000040000795c */ /* 0x002fea0000300000 */
.L_x_31:
[----:B-1----:R-:W-:Y:S05]  /*1e80*/  BSYNC.RECONVERGENT B0 ;  /* 0x0000000000007941 */ /* 0x002fea0003800200 */
.L_x_30:
[----:B------:R-:W-:Y:S02]  /*1e90*/  UIADD3 UR6, UPT, UPT, UR5, 0x1, URZ ;  /* 0x0000000105067890 */ /* 0x000fe4000fffe0ff */
[----:B------:R-:W-:Y:S02]  /*1ea0*/  UIADD3 UR16, UP1, UPT, UR28, 0x80, URZ ;  /* 0x000000801c107890 */ /* 0x000fe4000ff3e0ff */
[----:B------:R-:W-:Y:S02]  /*1eb0*/  UISETP.NE.AND UP0, UPT, UR6, 0x26, UPT ;  /* 0x000000260600788c */ /* 0x000fe4000bf05270 */
[----:B------:R-:W-:Y:S02]  /*1ec0*/  ULEA UR32, UR5, UR7, 0xb ;  /* 0x0000000705207291 */ /* 0x000fe4000f8e58ff */
[----:B------:R-:W-:Y:S02]  /*1ed0*/  USEL UR9, URZ, 0x1, UP0 ;  /* 0x00000001ff097887 */ /* 0x000fe40008000000 */
[----:B------:R-:W-:Y:S02]  /*1ee0*/  USEL UR6, UR6, URZ, UP0 ;  /* 0x000000ff06067287 */ /* 0x000fe40008000000 */
[----:B------:R-:W-:Y:S02]  /*1ef0*/  USHF.L.U32 UR34, UR13, 0x5, URZ ;  /* 0x000000050d227899 */ /* 0x000fe400080006ff */
[----:B------:R-:W-:Y:S01]  /*1f00*/  ULEA UR8, UR6, UR7, 0x3 ;  /* 0x0000000706087291 */ /* 0x000fe2000f8e18ff */
[----:B------:R-:W-:Y:S01]  /*1f10*/  LOP3.LUT R12, R12, UR9, RZ, 0x3c, !PT ;  /* 0x000000090c0c7c12 */ /* 0x000fe2000f8e3cff */
[----:B------:R-:W-:Y:S02]  /*1f20*/  UIADD3.X UR17, UPT, UPT, URZ, UR29, URZ, UP1, !UPT ;  /* 0x0000001dff117290 */ /* 0x000fe40008ffe4ff */
[----:B------:R-:W-:Y:S01]  /*1f30*/  UIADD3 UR32, UPT, UPT, UR32, 0x3c00, URZ ;  /* 0x00003c0020207890 */ /* 0x000fe2000fffe0ff */
[----:B--2---:R-:W-:Y:S01]  /*1f40*/  SHF.L.U32 R0, R12, 0x1f, RZ ;  /* 0x0000001f0c007819 */ /* 0x004fe200000006ff */
[----:B------:R-:W-:Y:S02]  /*1f50*/  UIADD3 UR14, UP0, UPT, UR28, 0x180, URZ ;  /* 0x000001801c0e7890 */ /* 0x000fe4000ff1e0ff */
[----:B------:R-:W-:Y:S01]  /*1f60*/  UIADD3 UR13, UPT, UPT, UR13, 0x1, URZ ;  /* 0x000000010d0d7890 */ /* 0x000fe2000fffe0ff */
[----:B------:R4:W1:Y:S01]  /*1f70*/  SYNCS.PHASECHK.TRANS64.TRYWAIT P0, [UR8+0x130], R0 ;  /* 0x00013000ff0075a7 */ /* 0x0008620008001108 */
[----:B------:R-:W-:Y:S01]  /*1f80*/  UIMAD UR8, UR5, 0xe00, UR4 ;  /* 0x00000e00050878a4 */ /* 0x000fe2000f8e0204 */
[----:B------:R-:W-:Y:S01]  /*1f90*/  UMOV UR18, 0x0 ;  /* 0x0000000000127882 */ /* 0x000fe20000000000 */
[----:B------:R-:W-:Y:S02]  /*1fa0*/  UMOV UR19, 0x10000000 ;  /* 0x1000000000137882 */ /* 0x000fe40000000000 */
[----:B------:R-:W-:Y:S01]  /*1fb0*/  UIADD3 UR8, UPT, UPT, UR7, 0x16c00, UR8 ;  /* 0x00016c0007087890 */ /* 0x000fe2000fffe008 */
[----:B------:R-:W-:Y:S01]  /*1fc0*/  UTMALDG.3D [UR32], [UR16], desc[UR18] ;  /* 0x00001220100075b4 */ /* 0x000fe20008011000 */
[----:B------:R-:W-:Y:S02]  /*1fd0*/  UIADD3.X UR15, UPT, UPT, URZ, UR29, URZ, UP0, !UPT ;  /* 0x0000001dff0f7290 */ /* 0x000fe400087fe4ff */
[----:B------:R-:W-:Y:S01]  /*1fe0*/  UISETP.NE.AND UP0, UPT, UR13, UR21, UPT ;  /* 0x000000150d00728c */ /* 0x000fe2000bf05270 */
[----:B------:R-:W-:Y:S01]  /*1ff0*/  UMOV UR5, 0x30000 ;  /* 0x0003000000057882 */ /* 0x000fe20000000000 */
[----:B------:R-:W-:Y:S01]  /*2000*/  UMOV UR12, UR36 ;  /* 0x00000024000c7c82 */ /* 0x000fe20008000000 */
[----:B------:R-:W-:Y:S01]  /*2010*/  UMOV UR9, UR33 ;  /* 0x0000002100097c82 */ /* 0x000fe20008000000 */
[----:B------:R-:W-:Y:S03]  /*2020*/  UMOV UR10, UR34 ;  /* 0x00000022000a7c82 */ /* 0x000fe60008000000 */
[----:B------:R2:W-:Y:S02]  /*2030*/  UTMALDG.3D.MULTICAST [UR8], [UR14], UR5, desc[UR18] ;  /* 0x000012080e0073b4 */ /* 0x0005e40008011805 */
[----:B--2---:R-:W-:Y:S01]  /*2040*/  UMOV UR14, UR21 ;  /* 0x00000015000e7c82 */ /* 0x004fe20008000000 */
[----:B------:R-:W-:Y:S01]  /*2050*/  UMOV UR5, UR6 ;  /* 0x0000000600057c82 */ /* 0x000fe20008000000 */
[----:B------:R-:W-:Y:S05]  /*2060*/  BRA.U UP0, `(.L_x_32) ;  /* 0xfffffffd004c7547 */ /* 0x000fea000b83ffff */
.L_x_26:
[----:B------:R-:W-:Y:S01]  /*2070*/  ULEA UR5, UR6, UR7, 0x3 ;  /* 0x0000000706057291 */ /* 0x000fe2000f8e18ff */
[----:B--2-4-:R-:W-:Y:S01]  /*2080*/  SHF.L.U32 R0, R12, 0x1f, RZ ;  /* 0x0000001f0c007819 */ /* 0x014fe200000006ff */
[----:B------:R-:W-:Y:S01]  /*2090*/  @!P1 SYNCS.ARRIVE.TRANS64.A1T0 RZ, [UR7+0x278], RZ ;  /* 0x000278ffffff99a7 */ /* 0x000fe20008100007 */
[----:B------:R-:W-:-:S06]  /*20a0*/  UISETP.GT.AND UP0, UPT, UR42, UR40, UPT ;  /* 0x000000282a00728c */ /* 0x000fcc000bf04270 */
[----:B-1-3--:R1:W2:Y:S03]  /*20b0*/  SYNCS.PHASECHK.TRANS64.TRYWAIT P0, [UR5+0x130], R0 ;  /* 0x00013000ff0075a7 */ /* 0x00a2a60008001105 */
[----:B------:R-:W-:Y:S05]  /*20c0*/  BRA.U !UP0, `(.L_x_33) ;  /* 0x0000000108c07547 */ /* 0x000fea000b800000 */
[----:B------:R-:W-:Y:S01]  /*20d0*/  UIADD3 UR13, UPT, UPT, UR43, UR14, URZ ;  /* 0x0000000e2b0d7290 */ /* 0x000fe2000fffe0ff */
[----:B------:R-:W-:-:S11]  /*20e0*/  UMOV UR5, UR6 ;  /* 0x0000000600057c82 */ /* 0x000fd60008000000 */
.L_x_39:
[----:B--2---:R-:W-:Y:S01]  /*20f0*/  @!P3 MOV R2, 0x1600 ;  /* 0x000016000002b802 */ /* 0x004fe20000000f00 */
[----:B------:R-:W-:Y:S01]  /*2100*/  ULEA UR17, UR5, UR7, 0x3 ;  /* 0x0000000705117291 */ /* 0x000fe2000f8e18ff */
[----:B--234-:R-:W-:Y:S11]  /*2110*/  @P0 BRA `(.L_x_34) ;  /* 0x00000000000c0947 */ /* 0x01cff60003800000 */
[----:B------:R-:W-:Y:S04]  /*2120*/  SHF.L.U32 R3, R12, 0x1f, RZ ;  /* 0x0000001f0c037819 */ /* 0x000fe800000006ff */
[----:B------:R-:W2:Y:S02]  /*2130*/  SYNCS.PHASECHK.TRANS64.TRYWAIT P0, [UR17+0x130], R3 ;  /* 0x00013003ff0075a7 */ /* 0x000ea40008001111 */
[----:B--2---:R-:W-:Y:S05]  /*2140*/  @!P0 BRA `(.L_x_35) ;  /* 0x0000006c00f08947 */ /* 0x004fea0003800000 */
.L_x_34:
[----:B------:R2:W-:Y:S01]  /*2150*/  @!P3 SYNCS.ARRIVE.TRANS64 RZ, [UR17], R2 ;  /* 0x00000002ffffb9a7 */ /* 0x0005e20008000011 */
[----:B------:R-:W-:Y:S04]  /*2160*/  ULOP3.LUT UR6, UR26, 0x2, URZ, 0xfc, !UPT ;  /* 0x000000021a067892 */ /* 0x000fe8000f8efcff */
[----:B------:R-:W-:Y:S09]  /*2170*/  UISETP.NE.AND UP0, UPT, UR6, 0x2, UPT ;  /* 0x000000020600788c */ /* 0x000ff2000bf05270 */
[----:B------:R-:W-:Y:S05]  /*2180*/  BRA.U UP0, `(.L_x_36) ;  /* 0x0000000100047547 */ /* 0x000fea000b800000 */
[----:B------:R-:W-:Y:S05]  /*2190*/  BPT.TRAP 0x1 ;  /* 0x000000040000795c */ /* 0x000fea0000300000 */
.L_x_36:
[----:B------:R-:W-:Y:S04]  /*21a0*/  BSSY.RECONVERGENT B0, `(.L_x_37) ;  /* 0x0000003000007945 */ /* 0x000fe80003800200 */
[----:B------:R-:W-:Y:S05]  /*21b0*/  @P2 BRA `(.L_x_38) ;  /* 0x0000000000042947 */ /* 0x000fea0003800000 */
[----:B------:R-:W-:Y:S05]  /*21c0*/  BPT.TRAP 0x1 ;  /* 0x000000040000795c */ /* 0x000fea0000300000 */
.L_x_38:
[----:B------:R-:W-:Y:S05]  /*21d0*/  BSYNC.RECONVERGENT B0 ;  /* 0x0000000000007941 */ /* 0x000fea0003800200 */
.L_x_37:
[----:B------:R-:W-:Y:S02]  /*21e0*/  UIADD3 UR6, UPT, UPT, UR5, 0x1, URZ ;  /* 0x0000000105067890 */ /* 0x000fe4000fffe0ff */
[----:B------:R-:W-:Y:S02]  /*21f0*/  ULEA UR16, UR5, UR7, 0xb ;  /* 0x0000000705107291 */ /* 0x000fe4000f8e58ff */
[----:B------:R-:W-:Y:S02]  /*2200*/  UISETP.NE.AND UP0, UPT, UR6, 0x26, UPT ;  /* 0x000000260600788c */ /* 0x000fe4000bf05270 */
[----:B------:R-:W-:Y:S02]  /*2210*/  UIADD3 UR24, UP1, UPT, UR28, 0x80, URZ ;  /* 0x000000801c187890 */ /* 0x000fe4000ff3e0ff */
[----:B------:R-:W-:Y:S02]  /*2220*/  USEL UR9, URZ, 0x1, UP0 ;  /* 0x00000001ff097887 */ /* 0x000fe40008000000 */
[----:B------:R-:W-:Y:S02]  /*2230*/  USEL UR6, UR6, URZ, UP0 ;  /* 0x000000ff06067287 */ /* 0x000fe40008000000 */
[----:B------:R-:W-:Y:S02]  /*2240*/  USHF.L.U32 UR18, UR14, 0x5, URZ ;  /* 0x000000050e127899 */ /* 0x000fe400080006ff */
[----:B------:R-:W-:Y:S01]  /*2250*/  ULEA UR8, UR6, UR7, 0x3 ;  /* 0x0000000706087291 */ /* 0x000fe2000f8e18ff */
[----:B------:R-:W-:Y:S01]  /*2260*/  LOP3.LUT R12, R12, UR9, RZ, 0x3c, !PT ;  /* 0x000000090c0c7c12 */ /* 0x000fe2000f8e3cff */
[----:B------:R-:W-:Y:S02]  /*2270*/  UIADD3 UR16, UPT, UPT, UR16, 0x3c00, URZ ;  /* 0x00003c0010107890 */ /* 0x000fe4000fffe0ff */
[----:B------:R-:W-:Y:S01]  /*2280*/  UIADD3.X UR25, UPT, UPT, URZ, UR29, URZ, UP1, !UPT ;  /* 0x0000001dff197290 */ /* 0x000fe20008ffe4ff */
[----:B-1----:R-:W-:Y:S01]  /*2290*/  SHF.L.U32 R0, R12, 0x1f, RZ ;  /* 0x0000001f0c007819 */ /* 0x002fe200000006ff */
[----:B------:R-:W-:Y:S02]  /*22a0*/  UIADD3 UR22, UP0, UPT, UR28, 0x180, URZ ;  /* 0x000001801c167890 */ /* 0x000fe4000ff1e0ff */
[----:B------:R-:W-:Y:S01]  /*22b0*/  UIADD3 UR14, UPT, UPT, UR14, 0x1, URZ ;  /* 0x000000010e0e7890 */ /* 0x000fe2000fffe0ff */
[----:B------:R3:W4:Y:S01]  /*22c0*/  SYNCS.PHASECHK.TRANS64.TRYWAIT P0, [UR8+0x130], R0 ;  /* 0x00013000ff0075a7 */ /* 0x0007220008001108 */
[----:B------:R-:W-:Y:S01]  /*22d0*/  UIMAD UR8, UR5, 0xe00, UR4 ;  /* 0x00000e00050878a4 */ /* 0x000fe2000f8e0204 */
[----:B------:R-:W-:Y:S01]  /*22e0*/  UMOV UR30, 0x0 ;  /* 0x00000000001e7882 */ /* 0x000fe20000000000 */
[----:B------:R-:W-:Y:S01]  /*22f0*/  UMOV UR31, 0x10000000 ;  /* 0x10000000001f7882 */ /* 0x000fe20000000000 */
[----:B------:R-:W-:Y:S01]  /*2300*/  UMOV UR19, UR35 ;  /* 0x0000002300137c82 */ /* 0x000fe20008000000 */
[----:B------:R-:W-:Y:S01]  /*2310*/  UMOV UR20, UR36 ;  /* 0x0000002400147c82 */ /* 0x000fe20008000000 */
[----:B------:R-:W-:Y:S01]  /*2320*/  UIADD3 UR8, UPT, UPT, UR7, 0x16c00, UR8 ;  /* 0x00016c0007087890 */ /* 0x000fe2000fffe008 */
[----:B------:R-:W-:Y:S01]  /*2330*/  UTMALDG.3D [UR16], [UR24], desc[UR30] ;  /* 0x00001e10180075b4 */ /* 0x000fe20008011000 */
[----:B------:R-:W-:Y:S01]  /*2340*/  UIADD3.X UR23, UPT, UPT, URZ, UR29, URZ, UP0, !UPT ;  /* 0x0000001dff177290 */ /* 0x000fe200087fe4ff */
[----:B------:R-:W-:Y:S01]  /*2350*/  UMOV UR5, 0x30000 ;  /* 0x0003000000057882 */ /* 0x000fe20000000000 */
[----:B------:R-:W-:Y:S01]  /*2360*/  UMOV UR12, UR36 ;  /* 0x00000024000c7c82 */ /* 0x000fe20008000000 */
[----:B------:R-:W-:Y:S01]  /*2370*/  UMOV UR9, UR17 ;  /* 0x0000001100097c82 */ /* 0x000fe20008000000 */
[----:B------:R-:W-:Y:S01]  /*2380*/  UMOV UR10, UR18 ;  /* 0x00000012000a7c82 */ /* 0x000fe20008000000 */
[----:B------:R-:W-:Y:S04]  /*2390*/  UISETP.NE.AND UP0, UPT, UR14, UR13, UPT ;  /* 0x0000000d0e00728c */ /* 0x000fe8000bf05270 */
[----:B------:R1:W-:Y:S02]  /*23a0*/  UTMALDG.3D.MULTICAST [UR8], [UR22], UR5, desc[UR30] ;  /* 0x00001e08160073b4 */ /* 0x0003e40008011805 */
[----:B-1----:R-:W-:Y:S03]  /*23b0*/  UMOV UR5, UR6 ;  /* 0x0000000600057c82 */ /* 0x002fe60008000000 */
[----:B------:R-:W-:Y:S05]  /*23c0*/  BRA.U UP0, `(.L_x_39) ;  /* 0xfffffffd00487547 */ /* 0x000fea000b83ffff */
.L_x_33:
[C---:B------:R-:W-:Y:S01]  /*23d0*/  LEA R3, R11.reuse, UR7, 0x3 ;  /* 0x000000070b037c11 */ /* 0x040fe2000f8e18ff */
[----:B------:R-:W-:Y:S01]  /*23e0*/  NOP ;  /* 0x0000000000007918 */ /* 0x000fe20000000000 */
[----:B-1-3--:R-:W-:Y:S02]  /*23f0*/  SHF.L.U32 R0, R10, 0x1f, RZ ;  /* 0x0000001f0a007819 */ /* 0x00afe400000006ff */
[----:B------:R-:W-:Y:S02]  /*2400*/  LEA R4, R11, UR7, 0x4 ;  /* 0x000000070b047c11 */ /* 0x000fe4000f8e20ff */
[----:B--2-4-:R-:W1:Y:S02]  /*2410*/  SYNCS.PHASECHK.TRANS64.TRYWAIT P0, [R3+URZ+0x280], R0 ;  /* 0x00028000030075a7 */ /* 0x014e6400080011ff */
[----:B-1----:R-:W-:Y:S05]  /*2420*/  @!P0 BRA `(.L_x_40) ;  /* 0x0000006c00508947 */ /* 0x002fea0003800000 */
.L_x_141:
[----:B------:R-:W2:Y:S01]  /*2430*/  LDS.128 R4, [R4+0x310] ;  /* 0x0003100004047984 */ /* 0x000ea20000000c00 */
[----:B------:R-:W-:Y:S01]  /*2440*/  UISETP.GE.AND UP0, UPT, UR41, 0x1, UPT ;  /* 0x000000012900788c */ /* 0x000fe2000bf06270 */
[----:B------:R-:W-:Y:S01]  /*2450*/  @!PT LDS RZ, [RZ] ;  /* 0x00000000fffff984 */ /* 0x000fe20000000800 */
[----:B------:R-:W-:Y:S01]  /*2460*/  @!PT LDS RZ, [RZ] ;  /* 0x00000000fffff984 */ /* 0x000fe20000000800 */
[----:B------:R-:W-:Y:S01]  /*2470*/  @!PT LDS RZ, [RZ] ;  /* 0x00000000fffff984 */ /* 0x000fe20000000800 */
[----:B------:R-:W-:Y:S01]  /*2480*/  @!PT LDS RZ, [RZ] ;  /* 0x00000000fffff984 */ /* 0x000fe20000000800 */
[----:B------:R3:W-:Y:S06]  /*2490*/  MEMBAR.ALL.CTA ;  /* 0x0000000000007992 */ /* 0x0007ec0000008000 */
[----:B---3--:R-:W3:Y:S01]  /*24a0*/  FENCE.VIEW.ASYNC.S ;  /* 0x00000000000073c6 */ /* 0x008ee20000000000 */
[----:B--2---:R-:W-:-:S13]  /*24b0*/  LOP3.LUT P0, RZ, R6, 0x1, RZ, 0xc0, !PT ;  /* 0x0000000106ff7812 */ /* 0x004fda000780c0ff */
[----:B---3--:R-:W-:Y:S01]  /*24c0*/  VOTEU.ANY UP1, P0 ;  /* 0x0000000000ff7886 */ /* 0x008fe20000020100 */
[----:B------:R-:W-:-:S13]  /*24d0*/  PLOP3.LUT P0, PT, PT, PT, UP1, 0x80, 0x8 ;  /* 0x000000000008781c */ /* 0x000fda0003f0f018 */
[----:B-1----:R-:W-:Y:S02]  /*24e0*/  @P0 LOP3.LUT R0, R5, 0xffff, RZ, 0xc0, !PT ;  /* 0x0000ffff05000812 */ /* 0x002fe400078ec0ff */
[----:B------:R-:W-:Y:S02]  /*24f0*/  @P0 MOV R2, R4 ;  /* 0x0000000400020202 */ /* 0x000fe40000000f00 */
[----:B------:R-:W-:Y:S01]  /*2500*/  @P0 R2UR UR8, R0 ;  /* 0x00000000000802ca */ /* 0x000fe200000e0000 */
[----:B------:R-:W-:Y:S01]  /*2510*/  VIADD R0, R3, 0x290 ;  /* 0x0000029003007836 */ /* 0x000fe20000000000 */
[----:B------:R-:W-:Y:S02]  /*2520*/  @P0 SHF.R.U32.HI R4, RZ, 0x10, R5 ;  /* 0x00000010ff040819 */ /* 0x000fe40000011605 */
[----:B------:R-:W-:Y:S02]  /*2530*/  @P0 R2UR UR9, R2 ;  /* 0x00000000020902ca */ /* 0x000fe400000e0000 */
[----:B------:R-:W-:-:S02]  /*2540*/  PRMT R0, RZ, 0x654, R0 ;  /* 0x00000654ff007816 */ /* 0x000fc40000000000 */
[----:B------:R-:W-:Y:S02]  /*2550*/  @P0 R2UR UR5, R4 ;  /* 0x00000000040502ca */ /* 0x000fe400000e0000 */
[----:B------:R1:W-:Y:S03]  /*2560*/  SYNCS.ARRIVE.TRANS64.RED.A1T0 RZ, [R0+URZ], RZ ;  /* 0x000000ff00ff79a7 */ /* 0x0003e600081004ff */
[----:B------:R-:W-:-:S04]  /*2570*/  @UP1 UMOV UR27, UR8 ;  /* 0x00000008001b1c82 */ /* 0x000fc80008000000 */
[----:B------:R-:W-:-:S04]  /*2580*/  @UP1 UMOV UR37, UR9 ;  /* 0x0000000900251c82 */ /* 0x000fc80008000000 */
[----:B------:R-:W-:Y:S01]  /*2590*/  @UP1 UMOV UR36, UR5 ;  /* 0x0000000500241c82 */ /* 0x000fe20008000000 */
[----:B------:R-:W-:Y:S05]  /*25a0*/  BRA.U !UP0, `(.L_x_41) ;  /* 0x0000000108d47547 */ /* 0x000fea000b800000 */
[----:B------:R-:W2:Y:S01]  /*25b0*/  LDCU.128 UR12, c[0x0][0xb10] ;  /* 0x00016200ff0c77ac */ /* 0x000ea20008000c00 */
[----:B------:R-:W3:Y:S01]  /*25c0*/  LDCU UR24, c[0x0][0xb20] ;  /* 0x00016400ff1877ac */ /* 0x000ee20008000800 */
[----:B------:R-:W4:Y:S01]  /*25d0*/  LDCU UR20, c[0x0][0xb0c] ;  /* 0x00016180ff1477ac */ /* 0x000f220008000800 */
[----:B------:R-:W1:Y:S01]  /*25e0*/  LDCU.64 UR10, c[0x0][0xb28] ;  /* 0x00016500ff0a77ac */ /* 0x000e620008000a00 */
[----:B------:R-:W-:Y:S02]  /*25f0*/  UISETP.NE.AND UP3, UPT, UR41, 0x1, UPT ;  /* 0x000000012900788c */ /* 0x000fe4000bf65270 */
[----:B--2---:R-:W-:Y:S02]  /*2600*/  UIMAD.WIDE.U32 UR16, UR38, UR15, URZ ;  /* 0x0000000f261072a5 */ /* 0x004fe4000f8e00ff */
[----:B------:R-:W-:Y:S02]  /*2610*/  UIMAD.WIDE.U32 UR8, UR39, UR12, URZ ;  /* 0x0000000c270872a5 */ /* 0x000fe4000f8e00ff */
[----:B------:R-:W-:-:S02]  /*2620*/  UISETP.NE.AND UP0, UPT, UR14, 0x1, UPT ;  /* 0x000000010e00788c */ /* 0x000fc4000bf05270 */
[----:B------:R-:W-:Y:S01]  /*2630*/  UIMAD.WIDE.U32 UR22, UR27, UR15, URZ ;  /* 0x0000000f1b1672a5 */ /* 0x000fe2000f8e00ff */
[----:B------:R-:W-:Y:S02]  /*2640*/  UMOV UR16, UR17 ;  /* 0x0000001100107c82 */ /* 0x000fe40008000000 */
[----:B------:R-:W-:Y:S01]  /*2650*/  UMOV UR8, UR9 ;  /* 0x0000000900087c82 */ /* 0x000fe20008000000 */
[----:B---3--:R-:W-:Y:S02]  /*2660*/  USHF.R.U32.HI UR16, URZ, UR24, UR16 ;  /* 0x00000018ff107299 */ /* 0x008fe40008011610 */
[----:B------:R-:W-:Y:S02]  /*2670*/  USHF.R.U32.HI UR9, URZ, UR13, UR8 ;  /* 0x0000000dff097299 */ /* 0x000fe40008011608 */
[----:B----4-:R-:W-:Y:S02]  /*2680*/  UISETP.NE.AND UP2, UPT, UR20, 0x1, UPT ;  /* 0x000000011400788c */ /* 0x010fe4000bf45270 */
[----:B------:R-:W-:-:S02]  /*2690*/  USEL UR8, UR38, UR16, !UP0 ;  /* 0x0000001026087287 */ /* 0x000fc4000c000000 */
[----:B------:R-:W-:Y:S02]  /*26a0*/  USEL UR9, UR39, UR9, !UP2 ;  /* 0x0000000927097287 */ /* 0x000fe4000d000000 */
[----:B-1----:R-:W-:Y:S01]  /*26b0*/  UIMAD.WIDE.U32 UR16, UR8, UR10, URZ ;  /* 0x0000000a081072a5 */ /* 0x002fe2000f8e00ff */
[----:B------:R-:W-:Y:S01]  /*26c0*/  UMOV UR5, UR23 ;  /* 0x0000001700057c82 */ /* 0x000fe20008000000 */
[----:B------:R-:W-:Y:S02]  /*26d0*/  UIMAD.WIDE.U32 UR18, UR37, UR12, URZ ;  /* 0x0000000c251272a5 */ /* 0x000fe4000f8e00ff */
[----:B------:R-:W-:-:S03]  /*26e0*/  UIMAD.WIDE.U32 UR22, UR9, UR10, URZ ;  /* 0x0000000a091672a5 */ /* 0x000fc6000f8e00ff */
[----:B------:R-:W-:Y:S01]  /*26f0*/  UMOV UR16, UR17 ;  /* 0x0000001100107c82 */ /* 0x000fe20008000000 */
[----:B------:R-:W-:Y:S02]  /*2700*/  USHF.R.U32.HI UR5, URZ, UR24, UR5 ;  /* 0x00000018ff057299 */ /* 0x000fe40008011605 */
[----:B------:R-:W-:Y:S01]  /*2710*/  @UP3 USHF.R.U32.HI UR8, URZ, UR11, UR16 ;  /* 0x0000000bff083299 */ /* 0x000fe20008011610 */
[----:B------:R-:W-:Y:S01]  /*2720*/  UMOV UR18, UR19 ;  /* 0x0000001300127c82 */ /* 0x000fe20008000000 */
[----:B------:R-:W-:Y:S01]  /*2730*/  UMOV UR22, UR23 ;  /* 0x0000001700167c82 */ /* 0x000fe20008000000 */
[----:B------:R-:W-:Y:S02]  /*2740*/  USHF.R.U32.HI UR13, URZ, UR13, UR18 ;  /* 0x0000000dff0d7299 */ /* 0x000fe40008011612 */
[----:B------:R-:W-:Y:S02]  /*2750*/  USEL UR5, UR27, UR5, !UP0 ;  /* 0x000000051b057287 */ /* 0x000fe4000c000000 */
[----:B------:R-:W-:-:S02]  /*2760*/  @UP3 USHF.R.U32.HI UR9, URZ, UR11, UR22 ;  /* 0x0000000bff093299 */ /* 0x000fc40008011616 */
[----:B------:R-:W-:Y:S02]  /*2770*/  UIMAD UR12, UR41, UR8, URZ ;  /* 0x00000008290c72a4 */ /* 0x000fe4000f8e02ff */
[----:B------:R-:W-:Y:S02]  /*2780*/  USEL UR8, UR37, UR13, !UP2 ;  /* 0x0000000d25087287 */ /* 0x000fe4000d000000 */
[----:B------:R-:W-:Y:S02]  /*2790*/  UIMAD UR15, UR41, UR9, URZ ;  /* 0x00000009290f72a4 */ /* 0x000fe4000f8e02ff */
[----:B------:R-:W-:Y:S02]  /*27a0*/  UISETP.GE.AND UP0, UPT, UR5, UR12, UPT ;  /* 0x0000000c0500728c */ /* 0x000fe4000bf06270 */
[----:B------:R-:W-:Y:S02]  /*27b0*/  UIMAD.WIDE.U32 UR12, UR5, UR10, URZ ;  /* 0x0000000a050c72a5 */ /* 0x000fe4000f8e00ff */
[----:B------:R-:W-:-:S02]  /*27c0*/  UISETP.GE.OR UP0, UPT, UR8, UR15, UP0 ;  /* 0x0000000f0800728c */ /* 0x000fc40008706670 */
[----:B------:R-:W-:Y:S02]  /*27d0*/  UIMAD.WIDE.U32 UR16, UR8, UR10, URZ ;  /* 0x0000000a081072a5 */ /* 0x000fe4000f8e00ff */
[----:B------:R-:W-:Y:S01]  /*27e0*/  UIADD3 UR15, UPT, UPT, -UR8, URZ, URZ ;  /* 0x000000ff080f7290 */ /* 0x000fe2000fffe1ff */
[----:B------:R-:W-:Y:S01]  /*27f0*/  UMOV UR12, UR13 ;  /* 0x0000000d000c7c82 */ /* 0x000fe20008000000 */
[----:B------:R-:W-:Y:S02]  /*2800*/  UIADD3 UR13, UPT, UPT, -UR5, URZ, URZ ;  /* 0x000000ff050d7290 */ /* 0x000fe4000fffe1ff */
[----:B------:R-:W-:-:S03]  /*2810*/  USHF.R.U32.HI UR12, URZ, UR11, UR12 ;  /* 0x0000000bff0c7299 */ /* 0x000fc6000801160c */
[----:B------:R-:W-:Y:S01]  /*2820*/  @!UP0 UMOV UR10, UR17 ;  /* 0x00000011000a8c82 */ /* 0x000fe20008000000 */
[----:B------:R-:W-:Y:S02]  /*2830*/  UIMAD UR13, UR14, UR13, UR27 ;  /* 0x0000000d0e0d72a4 */ /* 0x000fe4000f8e021b */
[----:B------:R-:W-:Y:S02]  /*2840*/  USEL UR12, UR5, UR12, !UP3 ;  /* 0x0000000c050c7287 */ /* 0x000fe4000d800000 */
[----:B------:R-:W-:Y:S02]  /*2850*/  @!UP0 USHF.R.U32.HI UR10, URZ, UR11, UR10 ;  /* 0x0000000bff0a8299 */ /* 0x000fe4000801160a */
[----:B------:R-:W-:Y:S02]  /*2860*/  UIADD3 UR11, UPT, UPT, -UR12, URZ, URZ ;  /* 0x000000ff0c0b7290 */ /* 0x000fe4000fffe1ff */
[----:B------:R-:W-:Y:S02]  /*2870*/  @!UP0 USEL UR10, UR8, UR10, !UP3 ;  /* 0x0000000a080a8287 */ /* 0x000fe4000d800000 */
[----:B------:R-:W-:-:S02]  /*2880*/  UIMAD UR11, UR41, UR11, UR5 ;  /* 0x0000000b290b72a4 */ /* 0x000fc4000f8e0205 */
[----:B------:R-:W-:Y:S02]  /*2890*/  @!UP0 UIADD3 UR12, UPT, UPT, UR12, -UR10, URZ ;  /* 0x8000000a0c0c8290 */ /* 0x000fe4000fffe0ff */
[----:B------:R-:W-:Y:S02]  /*28a0*/  @!UP0 UIMAD UR10, UR11, UR9, UR10 ;  /* 0x000000090b0a82a4 */ /* 0x000fe4000f8e020a */
[----:B------:R-:W-:Y:S02]  /*28b0*/  @!UP0 UIMAD UR5, UR41, UR12, UR8 ;  /* 0x0000000c290582a4 */ /* 0x000fe4000f8e0208 */
[----:B------:R-:W-:Y:S02]  /*28c0*/  UIMAD UR9, UR20, UR15, UR37 ;  /* 0x0000000f140972a4 */ /* 0x000fe4000f8e0225 */
[----:B------:R-:W-:Y:S01]  /*28d0*/  UIMAD UR27, UR5, UR14, UR13 ;  /* 0x0000000e051b72a4 */ /* 0x000fe2000f8e020d */
[----:B------:R-:W-:Y:S02]  /*28e0*/  @!UP0 UMOV UR8, UR10 ;  /* 0x0000000a00088c82 */ /* 0x000fe40008000000 */
[----:B------:R-:W-:-:S12]  /*28f0*/  UIMAD UR37, UR8, UR20, UR9 ;  /* 0x00000014082572a4 */ /* 0x000fd8000f8e0209 */
.L_x_41:
[----:B------:R-:W2:Y:S02]  /*2900*/  LDCU UR5, c[0x0][0xb30] ;  /* 0x00016600ff0577ac */ /* 0x000ea40008000800 */
[----:B--2---:R-:W-:-:S09]  /*2910*/  UISETP.NE.AND UP0, UPT, UR5, 0x1, UPT ;  /* 0x000000010500788c */ /* 0x004fd2000bf05270 */
[----:B------:R-:W-:Y:S05]  /*2920*/  BRA.U UP0, `(.L_x_42) ;  /* 0x0000000100447547 */ /* 0x000fea000b800000 */
[----:B------:R-:W2:Y:S01]  /*2930*/  LDCU.128 UR12, c[0x0][0xb10] ;  /* 0x00016200ff0c77ac */ /* 0x000ea20008000c00 */
[----:B------:R-:W3:Y:S01]  /*2940*/  LDCU UR16, c[0x0][0xb0c] ;  /* 0x00016180ff1077ac */ /* 0x000ee20008000800 */
[----:B------:R-:W4:Y:S01]  /*2950*/  LDCU UR17, c[0x0][0xb20] ;  /* 0x00016400ff1177ac */ /* 0x000f220008000800 */
[----:B--2---:R-:W-:Y:S02]  /*2960*/  UIMAD.WIDE.U32 UR10, UR37, UR12, URZ ;  /* 0x0000000c250a72a5 */ /* 0x004fe4000f8e00ff */
[----:B------:R-:W-:Y:S02]  /*2970*/  UIMAD.WIDE.U32 UR8, UR27, UR15, URZ ;  /* 0x0000000f1b0872a5 */ /* 0x000fe4000f8e00ff */
[----:B---3--:R-:W-:Y:S02]  /*2980*/  UISETP.NE.AND UP2, UPT, UR16, 0x1, UPT ;  /* 0x000000011000788c */ /* 0x008fe4000bf45270 */
[----:B------:R-:W-:Y:S01]  /*2990*/  UISETP.NE.AND UP0, UPT, UR14, 0x1, UPT ;  /* 0x000000010e00788c */ /* 0x000fe2000bf05270 */
[----:B------:R-:W-:-:S02]  /*29a0*/  UMOV UR10, UR11 ;  /* 0x0000000b000a7c82 */ /* 0x000fc40008000000 */
[----:B------:R-:W-:Y:S01]  /*29b0*/  UMOV UR5, UR9 ;  /* 0x0000000900057c82 */ /* 0x000fe20008000000 */
[----:B------:R-:W-:Y:S02]  /*29c0*/  USHF.R.U32.HI UR13, URZ, UR13, UR10 ;  /* 0x0000000dff0d7299 */ /* 0x000fe4000801160a */
[----:B----4-:R-:W-:Y:S02]  /*29d0*/  USHF.R.U32.HI UR5, URZ, UR17, UR5 ;  /* 0x00000011ff057299 */ /* 0x010fe40008011605 */
[----:B------:R-:W-:Y:S02]  /*29e0*/  USEL UR8, UR37, UR13, !UP2 ;  /* 0x0000000d25087287 */ /* 0x000fe4000d000000 */
[----:B------:R-:W-:-:S04]  /*29f0*/  USEL UR5, UR27, UR5, !UP0 ;  /* 0x000000051b057287 */ /* 0x000fc8000c000000 */
[----:B------:R-:W-:Y:S02]  /*2a00*/  UIADD3 UR9, UPT, UPT, UR8, -UR5, URZ ;  /* 0x8000000508097290 */ /* 0x000fe4000fffe0ff */
[----:B------:R-:W-:Y:S02]  /*2a10*/  UIADD3 UR5, UPT, UPT, -UR8, UR5, URZ ;  /* 0x0000000508057290 */ /* 0x000fe4000fffe1ff */
[----:B------:R-:W-:Y:S02]  /*2a20*/  UIMAD UR27, UR9, UR14, UR27 ;  /* 0x0000000e091b72a4 */ /* 0x000fe4000f8e021b */
[----:B------:R-:W-:-:S12]  /*2a30*/  UIMAD UR37, UR5, UR16, UR37 ;  /* 0x00000010052572a4 */ /* 0x000fd8000f8e0225 */
.L_x_42:
[----:B------:R-:W-:Y:S01]  /*2a40*/  VIADD R11, R11, 0x1 ;  /* 0x000000010b0b7836 */ /* 0x000fe20000000000 */
[----:B------:R-:W-:Y:S01]  /*2a50*/  R2UR UR5, R119 ;  /* 0x00000000770572ca */ /* 0x000fe200000e0000 */
[----:B------:R-:W-:Y:S01]  /*2a60*/  UIADD3 UR49, UPT, UPT, UR27, UR61, URZ ;  /* 0x0000003d1b317290 */ /* 0x000fe2000fffe0ff */
[----:B------:R-:W-:Y:S02]  /*2a70*/  PLOP3.LUT P1, PT, PT, PT, PT, 0x80, 0x8 ;  /* 0x000000000008781c */ /* 0x000fe40003f2f070 */
[----:B------:R-:W-:-:S04]  /*2a80*/  ISETP.NE.AND P0, PT, R11, 0x2, PT ;  /* 0x000000020b00780c */ /* 0x000fc80003f05270 */
[----:B-1----:R-:W-:Y:S02]  /*2a90*/  SEL R0, RZ, 0x1, P0 ;  /* 0x00000001ff007807 */ /* 0x002fe40000000000 */
[----:B------:R-:W-:Y:S02]  /*2aa0*/  SEL R11, R11, RZ, P0 ;  /* 0x000000ff0b0b7207 */ /* 0x000fe40000000000 */
[----:B------:R-:W-:Y:S01]  /*2ab0*/  LOP3.LUT R10, R10, R0, RZ, 0x3c, !PT ;  /* 0x000000000a0a7212 */ /* 0x000fe200078e3cff */
[----:B------:R-:W-:Y:S01]  /*2ac0*/  UIADD3 UR48, UPT, UPT, UR37, UR5, URZ ;  /* 0x0000000525307290 */ /* 0x000fe2000fffe0ff */
[----:B------:R-:W-:Y:S11]  /*2ad0*/  BRA.U UP1, `(.L_x_43) ;  /* 0xfffffff101407547 */ /* 0x000ff6000b83ffff */
[----:B------:R-:W-:Y:S01]  /*2ae0*/  UIADD3 UR7, UPT, UPT, UR7, 0x130, URZ ;  /* 0x0000013007077890 */ /* 0x000fe2000fffe0ff */
[----:B------:R-:W-:-:S03]  /*2af0*/  SHF.L.U32 R2, R12, 0x1f, RZ ;  /* 0x0000001f0c027819 */ /* 0x000fc600000006ff */
[----:B------:R-:W-:-:S09]  /*2b00*/  ULEA UR4, UR6, UR7, 0x3 ;  /* 0x0000000706047291 */ /* 0x000fd2000f8e18ff */
[----:B------:R-:W1:Y:S02]  /*2b10*/  SYNCS.PHASECHK.TRANS64.TRYWAIT P0, [UR4], R2 ;  /* 0x00000002ff0075a7 */ /* 0x000e640008001104 */
[----:B-1----:R-:W-:Y:S05]  /*2b20*/  @!P0 BRA `(.L_x_44) ;  /* 0x0000006400a48947 */ /* 0x002fea0003800000 */
.L_x_143:
[----:B------:R-:W-:-:S04]  /*2b30*/  UIADD3 UR4, UPT, UPT, UR6, 0x1, URZ ;  /* 0x0000000106047890 */ /* 0x000fc8000fffe0ff */
[----:B------:R-:W-:-:S04]  /*2b40*/  UISETP.NE.AND UP0, UPT, UR4, 0x26, UPT ;  /* 0x000000260400788c */ /* 0x000fc8000bf05270 */
[----:B------:R-:W-:Y:S02]  /*2b50*/  USEL UR6, URZ, 0x1, UP0 ;  /* 0x00000001ff067887 */ /* 0x000fe40008000000 */
[----:B------:R-:W-:-:S04]  /*2b60*/  USEL UR4, UR4, URZ, UP0 ;  /* 0x000000ff04047287 */ /* 0x000fc80008000000 */
[----:B------:R-:W-:Y:S01]  /*2b70*/  ULEA UR5, UR4, UR7, 0x3 ;  /* 0x0000000704057291 */ /* 0x000fe2000f8e18ff */
[----:B-1----:R-:W-:-:S04]  /*2b80*/  LOP3.LUT R2, R12, UR6, RZ, 0x3c, !PT ;  /* 0x000000060c027c12 */ /* 0x002fc8000f8e3cff */
[----:B------:R-:W-:-:S04]  /*2b90*/  SHF.L.U32 R3, R2, 0x1f, RZ ;  /* 0x0000001f02037819 */ /* 0x000fc800000006ff */
[----:B------:R-:W1:Y:S02]  /*2ba0*/  SYNCS.PHASECHK.TRANS64.TRYWAIT P0, [UR5], R3 ;  /* 0x00000003ff0075a7 */ /* 0x000e640008001105 */
[----:B-1----:R-:W-:Y:S05]  /*2bb0*/  @!P0 BRA `(.L_x_45) ;  /* 0x0000006400988947 */ /* 0x002fea0003800000 */
.L_x_145:
[----:B------:R-:W-:-:S04]  /*2bc0*/  UIADD3 UR4, UPT, UPT, UR4, 0x1, URZ ;  /* 0x0000000104047890 */ /* 0x000fc8000fffe0ff */
[----:B------:R-:W-:-:S04]  /*2bd0*/  UISETP.NE.AND UP0, UPT, UR4, 0x26, UPT ;  /* 0x000000260400788c */ /* 0x000fc8000bf05270 */
[----:B------:R-:W-:Y:S02]  /*2be0*/  USEL UR6, URZ, 0x1, UP0 ;  /* 0x00000001ff067887 */ /* 0x000fe40008000000 */
[----:B------:R-:W-:-:S04]  /*2bf0*/  USEL UR4, UR4, URZ, UP0 ;  /* 0x000000ff04047287 */ /* 0x000fc80008000000 */
[----:B------:R-:W-:Y:S01]  /*2c00*/  ULEA UR5, UR4, UR7, 0x3 ;  /* 0x0000000704057291 */ /* 0x000fe2000f8e18ff */
[----:B------:R-:W-:-:S04]  /*2c10*/  LOP3.LUT R2, R2, UR6, RZ, 0x3c, !PT ;  /* 0x0000000602027c12 */ /* 0x000fc8000f8e3cff */
[----:B-1----:R-:W-:-:S04]  /*2c20*/  SHF.L.U32 R3, R2, 0x1f, RZ ;  /* 0x0000001f02037819 */ /* 0x002fc800000006ff */
[----:B------:R-:W1:Y:S02]  /*2c30*/  SYNCS.PHASECHK.TRANS64.TRYWAIT P0, [UR5], R3 ;  /* 0x00000003ff0075a7 */ /* 0x000e640008001105 */
[----:B-1----:R-:W-:Y:S05]  /*2c40*/  @!P0 BRA `(.L_x_46) ;  /* 0x00000064008c8947 */ /* 0x002fea0003800000 */
.L_x_147:
        /* <DEDUP_REMOVED lines=9> */
.L_x_149:
        /* <DEDUP_REMOVED lines=9> */
.L_x_151:
        /* <DEDUP_REMOVED lines=9> */
.L_x_153:
        /* <DEDUP_REMOVED lines=9> */
.L_x_155:
        /* <DEDUP_REMOVED lines=9> */
.L_x_157:
        /* <DEDUP_REMOVED lines=9> */
.L_x_159:
        /* <DEDUP_REMOVED lines=9> */
.L_x_161:
        /* <DEDUP_REMOVED lines=9> */
.L_x_163:
        /* <DEDUP_REMOVED lines=9> */
.L_x_165:
        /* <DEDUP_REMOVED lines=9> */
.L_x_167:
        /* <DEDUP_REMOVED lines=9> */
.L_x_169:
        /* <DEDUP_REMOVED lines=9> */
.L_x_171:
        /* <DEDUP_REMOVED lines=9> */
.L_x_173:
        /* <DEDUP_REMOVED lines=9> */
.L_x_175:
        /* <DEDUP_REMOVED lines=9> */
.L_x_177:
        /* <DEDUP_REMOVED lines=9> */
.L_x_179:
        /* <DEDUP_REMOVED lines=9> */
.L_x_181:
        /* <DEDUP_REMOVED lines=9> */
.L_x_183:
        /* <DEDUP_REMOVED lines=9> */
.L_x_185:
        /* <DEDUP_REMOVED lines=9> */
.L_x_187:
        /* <DEDUP_REMOVED lines=9> */
.L_x_189:
        /* <DEDUP_REMOVED lines=9> */
.L_x_191:
        /* <DEDUP_REMOVED lines=9> */
.L_x_193:
        /* <DEDUP_REMOVED lines=9> */
.L_x_195:
        /* <DEDUP_REMOVED lines=9> */
.L_x_197:
        /* <DEDUP_REMOVED lines=9> */
.L_x_199:
        /* <DEDUP_REMOVED lines=9> */
.L_x_201:
        /* <DEDUP_REMOVED lines=9> */
.L_x_203:
        /* <DEDUP_REMOVED lines=9> */
.L_x_205:
        /* <DEDUP_REMOVED lines=9> */
.L_x_207:
        /* <DEDUP_REMOVED lines=9> */
.L_x_209:
        /* <DEDUP_REMOVED lines=9> */
.L_x_211:
        /* <DEDUP_REMOVED lines=9> */
.L_x_213:
        /* <DEDUP_REMOVED lines=9> */
.L_x_215:
[----:B------:R-:W-:-:S04]  /*3f70*/  UIADD3 UR4, UPT, UPT, UR4, 0x1, URZ ;  /* 0x0000000104047890 */ /* 0x000fc8000fffe0ff */
[----:B------:R-:W-:-:S04]  /*3f80*/  UISETP.NE.AND UP0, UPT, UR4, 0x26, UPT ;  /* 0x000000260400788c */ /* 0x000fc8000bf05270 */
[----:B------:R-:W-:Y:S02]  /*3f90*/  USEL UR5, URZ, 0x1, UP0 ;  /* 0x00000001ff057887 */ /* 0x000fe40008000000 */
[----:B------:R-:W-:-:S04]  /*3fa0*/  USEL UR4, UR4, URZ, UP0 ;  /* 0x000000ff04047287 */ /* 0x000fc80008000000 */
[----:B------:R-:W-:Y:S01]  /*3fb0*/  ULEA UR4, UR4, UR7, 0x3 ;  /* 0x0000000704047291 */ /* 0x000fe2000f8e18ff */
[----:B------:R-:W-:-:S04]  /*3fc0*/  LOP3.LUT R2, R2, UR5, RZ, 0x3c, !PT ;  /* 0x0000000502027c12 */ /* 0x000fc8000f8e3cff */
[----:B------:R-:W-:Y:S01]  /*3fd0*/  SHF.L.U32 R2, R2, 0x1f, RZ ;  /* 0x0000001f02027819 */ /* 0x000fe200000006ff */
[----:B-1----:R-:W-:-:S07]  /*3fe0*/  IMAD.U32 R0, RZ, RZ, UR4 ;  /* 0x00000004ff007e24 */ /* 0x002fce000f8e00ff */
.L_x_81:
[----:B-1----:R1:W2:Y:S02]  /*3ff0*/  SYNCS.PHASECHK.TRANS64.TRYWAIT P0, [R0+URZ], R2 ;  /* 0x00000002000075a7 */ /* 0x0022a400080011ff */
[----:B--2---:R-:W-:Y:S05]  /*4000*/  @!P0 NANOSLEEP.SYNCS 0x989680 ;  /* 0x009896800000895d */ /* 0x004fea0003900000 */
[----:B------:R-:W2:Y:S02]  /*4010*/  @!P0 SYNCS.PHASECHK.TRANS64 P0, [R0+URZ], R2 ;  /* 0x00000002000085a7 */ /* 0x000ea400080010ff */
[----:B--2---:R-:W-:Y:S05]  /*4020*/  @P0 EXIT ;  /* 0x000000000000094d */ /* 0x004fea0003800000 */
[----:B------:R-:W-:Y:S05]  /*4030*/  BRA `(.L_x_81) ;  /* 0xfffffffc00ec7947 */ /* 0x000fea000383ffff */
.L_x_23:
[----:B------:R-:W-:-:S04]  /*4040*/  UISETP.NE.AND UP0, UPT, UR50, URZ, UPT ;  /* 0x000000ff3200728c */ /* 0x000fc8000bf05270 */
[----:B------:R-:W-:-:S09]  /*4050*/  UISETP.NE.OR UP0, UPT, UR20, 0x1, UP0 ;  /* 0x000000011400788c */ /* 0x000fd20008705670 */
[----:B------:R-:W-:Y:S05]  /*4060*/  BRA.U UP0, `(.L_x_82) ;  /* 0x0000000500487547 */ /* 0x000fea000b800000 */
[----:B------:R-:W-:Y:S01]  /*4070*/  ISETP.GE.U32.AND P2, PT, R0, 0x2, PT ;  /* 0x000000020000780c */ /* 0x000fe20003f46070 */
[----:B------:R-:W-:Y:S01]  /*4080*/  IMAD.MOV.U32 R12, RZ, RZ, 0x1 ;  /* 0x00000001ff0c7424 */ /* 0x000fe200078e00ff */
[----:B------:R-:W-:Y:S02]  /*4090*/  CS2R R10, SRZ ;  /* 0x00000000000a7805 */ /* 0x000fe4000001ff00 */
[----:B------:R-:W-:Y:S01]  /*40a0*/  CS2R R8, SRZ ;  /* 0x0000000000087805 */ /* 0x000fe2000001ff00 */
[----:B------:R-:W-:Y:S01]  /*40b0*/  UMOV UR6, 0x400 ;  /* 0x0000040000067882 */ /* 0x000fe20000000000 */
[----:B------:R-:W-:Y:S01]  /*40c0*/  UMOV UR5, URZ ;  /* 0x000000ff00057c82 */ /* 0x000fe20008000000 */
[----:B------:R-:W-:-:S12]  /*40d0*/  ULEA UR6, UR50, UR6, 0x18 ;  /* 0x0000000632067291 */ /* 0x000fd8000f8ec0ff */
.L_x_86:
[----:B------:R-:W-:Y:S02]  /*40e0*/  LEA R2, R8, UR6, 0x3 ;  /* 0x0000000608027c11 */ /* 0x000fe4000f8e18ff */
[----:B------:R-:W-:-:S03]  /*40f0*/  SHF.L.U32 R4, R9, 0x1f, RZ ;  /* 0x0000001f09047819 */ /* 0x000fc600000006ff */
[----:B------:R-:W-:Y:S01]  /*4100*/  VIADD R5, R2, 0x2f0 ;  /* 0x000002f002057836 */ /* 0x000fe20000000000 */
[----:B------:R-:W2:Y:S02]  /*4110*/  SYNCS.PHASECHK.TRANS64.TRYWAIT P0, [R2+URZ+0x2e0], R4 ;  /* 0x0002e004020075a7 */ /* 0x000ea400080011ff */
[----:B--2---:R-:W-:Y:S05]  /*4120*/  @!P0 BRA `(.L_x_83) ;  /* 0x0000005c009c8947 */ /* 0x004fea0003800000 */
.L_x_216:
[----:B------:R-:W-:Y:S01]  /*4130*/  ULEA UR4, UR5, UR6, 0x3 ;  /* 0x0000000605047291 */ /* 0x000fe2000f8e18ff */
[----:B--2---:R-:W-:Y:S01]  /*4140*/  PRMT R2, RZ, 0x654, R5 ;  /* 0x00000654ff027816 */ /* 0x004fe20000000005 */
[----:B------:R-:W-:Y:S01]  /*4150*/  @!P2 IMAD.MOV.U32 R4, RZ, RZ, 0x10 ;  /* 0x00000010ff04a424 */ /* 0x000fe200078e00ff */
[----:B------:R-:W-:Y:S01]  /*4160*/  SHF.L.U32 R5, R12, 0x1f, RZ ;  /* 0x0000001f0c057819 */ /* 0x000fe200000006ff */
[----:B------:R-:W-:Y:S01]  /*4170*/  UIADD3 UR7, UPT, UPT, UR4, 0x280, URZ ;  /* 0x0000028004077890 */ /* 0x000fe2000fffe0ff */
[----:B------:R2:W-:Y:S05]  /*4180*/  SYNCS.ARRIVE.TRANS64.RED.A1T0 RZ, [R2+URZ], RZ ;  /* 0x000000ff02ff79a7 */ /* 0x0005ea00081004ff */
[----:B------:R-:W-:Y:S01]  /*4190*/  IMAD.U32 R6, RZ, RZ, UR7 ;  /* 0x00000007ff067e24 */ /* 0x000fe2000f8e00ff */
[----:B------:R-:W3:Y:S04]  /*41a0*/  SYNCS.PHASECHK.TRANS64.TRYWAIT P0, [UR4+0x290], R5 ;  /* 0x00029005ff0075a7 */ /* 0x000ee80008001104 */
[----:B------:R-:W-:Y:S01]  /*41b0*/  PRMT R6, R0, 0x654, R6 ;  /* 0x0000065400067816 */ /* 0x000fe20000000006 */
[----:B--23--:R-:W-:Y:S06]  /*41c0*/  @!P0 BRA `(.L_x_84) ;  /* 0x0000005c00888947 */ /* 0x00cfec0003800000 */
.L_x_218:
[----:B------:R-:W-:Y:S01]  /*41d0*/  ULEA UR8, UR5, UR6, 0x4 ;  /* 0x0000000605087291 */ /* 0x000fe2000f8e20ff */
[----:B------:R-:W-:Y:S01]  /*41e0*/  SEL R3, R6, R3, !P2 ;  /* 0x0000000306037207 */ /* 0x000fe20005000000 */
[----:B------:R-:W-:Y:S01]  /*41f0*/  UIADD3 UR9, UPT, UPT, UR4, 0x280, URZ ;  /* 0x0000028004097890 */ /* 0x000fe2000fffe0ff */
[----:B--2---:R-:W-:Y:S01]  /*4200*/  LEA R2, R11, UR6, 0x3 ;  /* 0x000000060b027c11 */ /* 0x004fe2000f8e18ff */
[----:B------:R-:W-:Y:S01]  /*4210*/  UIADD3 UR8, UPT, UPT, UR8, 0x310, URZ ;  /* 0x0000031008087890 */ /* 0x000fe2000fffe0ff */
[----:B------:R2:W-:Y:S01]  /*4220*/  @!P2 SYNCS.ARRIVE.TRANS64.RED RZ, [R3+URZ], R4 ;  /* 0x0000000403ffa9a7 */ /* 0x0005e200080004ff */
[----:B------:R-:W-:Y:S01]  /*4230*/  UIADD3 UR4, UPT, UPT, UR5, 0x1, URZ ;  /* 0x0000000105047890 */ /* 0x000fe2000fffe0ff */
[----:B------:R-:W-:-:S03]  /*4240*/  VIADD R8, R8, 0x1 ;  /* 0x0000000108087836 */ /* 0x000fc60000000000 */
[----:B------:R-:W-:Y:S02]  /*4250*/  UISETP.NE.AND UP0, UPT, UR4, 0x2, UPT ;  /* 0x000000020400788c */ /* 0x000fe4000bf05270 */
[----:B------:R-:W-:Y:S01]  /*4260*/  ISETP.NE.AND P0, PT, R8, 0x2, PT ;  /* 0x000000020800780c */ /* 0x000fe20003f05270 */
[----:B------:R-:W-:Y:S06]  /*4270*/  UGETNEXTWORKID.BROADCAST [UR8], [UR9] ;  /* 0x00000000080073ca */ /* 0x000fec0008000100 */
[----:B------:R-:W-:Y:S02]  /*4280*/  USEL UR7, URZ, 0x1, UP0 ;  /* 0x00000001ff077887 */ /* 0x000fe40008000000 */
[----:B------:R-:W-:-:S04]  /*4290*/  USEL UR5, UR4, URZ, UP0 ;  /* 0x000000ff04057287 */ /* 0x000fc80008000000 */
[----:B------:R-:W-:Y:S02]  /*42a0*/  LOP3.LUT R12, R12, UR7, RZ, 0x3c, !PT ;  /* 0x000000070c0c7c12 */ /* 0x000fe4000f8e3cff */
[----:B--2---:R-:W-:-:S04]  /*42b0*/  SHF.L.U32 R4, R10, 0x1f, RZ ;  /* 0x0000001f0a047819 */ /* 0x004fc800000006ff */
[----:B------:R-:W2:Y:S02]  /*42c0*/  SYNCS.PHASECHK.TRANS64.TRYWAIT P1, [R2+URZ+0x280], R4 ;  /* 0x00028004020075a7 */ /* 0x000ea400080211ff */
[----:B--2---:R-:W-:Y:S05]  /*42d0*/  @!P1 BRA `(.L_x_85) ;  /* 0x0000005c005c9947 */ /* 0x004fea0003800000 */
.L_x_219:
[C---:B--2---:R-:W-:Y:S01]  /*42e0*/  LEA R4, R11.reuse, UR6, 0x4 ;  /* 0x000000060b047c11 */ /* 0x044fe2000f8e20ff */
[----:B------:R-:W-:Y:S01]  /*42f0*/  VIADD R2, R2, 0x290 ;  /* 0x0000029002027836 */ /* 0x000fe20000000000 */
[----:B------:R-:W-:Y:S01]  /*4300*/  SEL R8, R8, RZ, P0 ;  /* 0x000000ff08087207 */ /* 0x000fe20000000000 */
[----:B------:R-:W-:-:S03]  /*4310*/  VIADD R11, R11, 0x1 ;  /* 0x000000010b0b7836 */ /* 0x000fc60000000000 */
[----:B------:R-:W2:Y:S01]  /*4320*/  LDS.128 R4, [R4+0x310] ;  /* 0x0003100004047984 */ /* 0x000ea20000000c00 */
[----:B------:R-:W-:Y:S02]  /*4330*/  PRMT R2, RZ, 0x654, R2 ;  /* 0x00000654ff027816 */ /* 0x000fe40000000002 */
[C---:B------:R-:W-:Y:S01]  /*4340*/  ISETP.NE.AND P1, PT, R11.reuse, 0x2, PT ;  /* 0x000000020b00780c */ /* 0x040fe20003f25270 */
[----:B------:R-:W-:Y:S01]  /*4350*/  @!PT LDS RZ, [RZ] ;  /* 0x00000000fffff984 */ /* 0x000fe20000000800 */
[----:B------:R-:W-:Y:S01]  /*4360*/  @!PT LDS RZ, [RZ] ;  /* 0x00000000fffff984 */ /* 0x000fe20000000800 */
[----:B------:R-:W-:Y:S01]  /*4370*/  @!PT LDS RZ, [RZ] ;  /* 0x00000000fffff984 */ /* 0x000fe20000000800 */
[----:B------:R-:W-:Y:S01]  /*4380*/  @!PT LDS RZ, [RZ] ;  /* 0x00000000fffff984 */ /* 0x000fe20000000800 */
[----:B------:R3:W-:Y:S06]  /*4390*/  MEMBAR.ALL.CTA ;  /* 0x0000000000007992 */ /* 0x0007ec0000008000 */
[----:B---3--:R-:W3:Y:S01]  /*43a0*/  FENCE.VIEW.ASYNC.S ;  /* 0x00000000000073c6 */ /* 0x008ee20000000000 */
[----:B------:R-:W-:Y:S01]  /*43b0*/  SEL R11, R11, RZ, P1 ;  /* 0x000000ff0b0b7207 */ /* 0x000fe20000800000 */
[----:B---3--:R3:W-:Y:S01]  /*43c0*/  SYNCS.ARRIVE.TRANS64.RED.A1T0 RZ, [R2+URZ], RZ ;  /* 0x000000ff02ff79a7 */ /* 0x0087e200081004ff */
[----:B--2---:R-:W-:-:S02]  /*43d0*/  LOP3.LUT P3, RZ, R6, 0x1, RZ, 0xc0, !PT ;  /* 0x0000000106ff7812 */ /* 0x004fc4000786c0ff */
[----:B------:R-:W-:-:S04]  /*43e0*/  SEL R4, RZ, 0x1, P1 ;  /* 0x00000001ff047807 */ /* 0x000fc80000800000 */
[----:B------:R-:W-:Y:S02]  /*43f0*/  LOP3.LUT R10, R10, R4, RZ, 0x3c, !PT ;  /* 0x000000040a0a7212 */ /* 0x000fe400078e3cff */
[----:B---3--:R-:W-:-:S04]  /*4400*/  SEL R2, RZ, 0x1, P0 ;  /* 0x00000001ff027807 */ /* 0x008fc80000000000 */
[----:B------:R-:W-:Y:S01]  /*4410*/  LOP3.LUT R9, R9, R2, RZ, 0x3c, !PT ;  /* 0x0000000209097212 */ /* 0x000fe200078e3cff */
[----:B------:R-:W-:Y:S06]  /*4420*/  @P3 BRA `(.L_x_86) ;  /* 0xfffffffc002c3947 */ /* 0x000fec000383ffff */
[----:B------:R-:W-:Y:S01]  /*4430*/  ULEA UR4, UR5, UR6, 0x3 ;  /* 0x0000000605047291 */ /* 0x000fe2000f8e18ff */
[----:B------:R-:W-:-:S08]  /*4440*/  SHF.L.U32 R2, R12, 0x1f, RZ ;  /* 0x0000001f0c027819 */ /* 0x000fd000000006ff */
[----:B------:R-:W2:Y:S02]  /*4450*/  SYNCS.PHASECHK.TRANS64 P0, [UR4+0x290], R2 ;  /* 0x00029002ff0075a7 */ /* 0x000ea40008001004 */
[----:B--2---:R-:W-:Y:S05]  /*4460*/  @P0 BRA `(.L_x_87) ;  /* 0x0000000000080947 */ /* 0x004fea0003800000 */
[----:B------:R-:W2:Y:S02]  /*4470*/  SYNCS.PHASECHK.TRANS64.TRYWAIT P0, [UR4+0x290], R2 ;  /* 0x00029002ff0075a7 */ /* 0x000ea40008001104 */
[----:B--2---:R-:W-:Y:S05]  /*4480*/  @!P0 BRA `(.L_x_88) ;  /* 0x0000005c00048947 */ /* 0x004fea0003800000 */
.L_x_87:
[----:B------:R-:W-:-:S04]  /*4490*/  UIADD3 UR7, UPT, UPT, UR5, 0x1, URZ ;  /* 0x0000000105077890 */ /* 0x000fc8000fffe0ff */
[----:B------:R-:W-:-:S04]  /*44a0*/  UISETP.NE.AND UP0, UPT, UR7, 0x2, UPT ;  /* 0x000000020700788c */ /* 0x000fc8000bf05270 */
[----:B------:R-:W-:Y:S02]  /*44b0*/  USEL UR8, URZ, 0x1, UP0 ;  /* 0x00000001ff087887 */ /* 0x000fe40008000000 */
[----:B------:R-:W-:-:S04]  /*44c0*/  USEL UR7, UR7, URZ, UP0 ;  /* 0x000000ff07077287 */ /* 0x000fc80008000000 */
[----:B------:R-:W-:Y:S01]  /*44d0*/  ULEA UR7, UR7, UR6, 0x3 ;  /* 0x0000000607077291 */ /* 0x000fe2000f8e18ff */
[----:B--2---:R-:W-:-:S04]  /*44e0*/  LOP3.LUT R2, R12, UR8, RZ, 0x3c, !PT ;  /* 0x000000080c027c12 */ /* 0x004fc8000f8e3cff */
[----:B------:R-:W-:-:S04]  /*44f0*/  SHF.L.U32 R0, R2, 0x1f, RZ ;  /* 0x0000001f02007819 */ /* 0x000fc800000006ff */
[----:B------:R-:W2:Y:S02]  /*4500*/  SYNCS.PHASECHK.TRANS64 P0, [UR7+0x290], R0 ;  /* 0x00029000ff0075a7 */ /* 0x000ea40008001007 */
[----:B-12---:R-:W-:Y:S05]  /*4510*/  @P0 EXIT ;  /* 0x000000000000094d */ /* 0x006fea0003800000 */
[----:B------:R-:W-:Y:S02]  /*4520*/  SHF.L.U32 R2, R2, 0x1f, RZ ;  /* 0x0000001f02027819 */ /* 0x000fe400000006ff */
[----:B------:R-:W-:-:S07]  /*4530*/  MOV R0, UR7 ;  /* 0x0000000700007c02 */ /* 0x000fce0008000f00 */
.L_x_89:
[----:B-1----:R1:W2:Y:S02]  /*4540*/  SYNCS.PHASECHK.TRANS64.TRYWAIT P0, [R0+URZ+0x290], R2 ;  /* 0x00029002000075a7 */ /* 0x0022a400080011ff */
[----:B--2---:R-:W-:Y:S05]  /*4550*/  @!P0 NANOSLEEP.SYNCS 0x989680 ;  /* 0x009896800000895d */ /* 0x004fea0003900000 */
[----:B------:R-:W2:Y:S02]  /*4560*/  @!P0 SYNCS.PHASECHK.TRANS64 P0, [R0+URZ+0x290], R2 ;  /* 0x00029002000085a7 */ /* 0x000ea400080010ff */
[----:B--2---:R-:W-:Y:S05]  /*4570*/  @P0 EXIT ;  /* 0x000000000000094d */ /* 0x004fea0003800000 */
[----:B------:R-:W-:Y:S05]  /*4580*/  BRA `(.L_x_89) ;  /* 0xfffffffc00ec7947 */ /* 0x000fea000383ffff */
.L_x_82:
[----:B------:R-:W-:Y:S05]  /*4590*/  BRA.U UP5, `(.L_x_90) ;  /* 0x0000000d057c7547 */ /* 0x000fea000b800000 */
[----:B------:R-:W-:Y:S01]  /*45a0*/  UMOV UR4, 0x40 ;  /* 0x0000004000047882 */ /* 0x000fe20000000000 */
[----:B------:R-:W-:Y:S01]  /*45b0*/  NOP ;  /* 0x0000000000007918 */ /* 0x000fe20000000000 */
[----:B------:R-:W-:Y:S01]  /*45c0*/  ULEA UR5, UR50, UR4, 0x18 ;  /* 0x0000000432057291 */ /* 0x000fe2000f8ec0ff */
[----:B------:R-:W-:Y:S02]  /*45d0*/  UMOV UR6, 0x400 ;  /* 0x0000040000067882 */ /* 0x000fe40000000000 */
[----:B------:R-:W-:-:S06]  /*45e0*/  ULEA UR6, UR50, UR6, 0x18 ;  /* 0x0000000632067291 */ /* 0x000fcc000f8ec0ff */
[----:B------:R-:W2:Y:S02]  /*45f0*/  LDS.U8 R0, [UR5+0x1c] ;  /* 0x00001c05ff007984 */ /* 0x000ea40008000000 */
[----:B--2---:R-:W-:-:S13]  /*4600*/  ISETP.NE.AND P0, PT, R0, RZ, PT ;  /* 0x000000ff0000720c */ /* 0x004fda0003f05270 */
[----:B------:R-:W-:Y:S05]  /*4610*/  @P0 BRA `(.L_x_91) ;  /* 0x0000000000580947 */ /* 0x000fea0003800000 */
[----:B------:R-:W-:-:S13]  /*4620*/  ELECT P0, URZ, PT ;  /* 0x0000000000ff782f */ /* 0x000fda0003800000 */
[----:B------:R-:W-:Y:S05]  /*4630*/  @!P0 BRA `(.L_x_92) ;  /* 0x0000000000608947 */ /* 0x000fea0003800000 */
[----:B------:R-:W-:Y:S01]  /*4640*/  UMOV UR4, 0x10 ;  /* 0x0000001000047882 */ /* 0x000fe20000000000 */
[----:B------:R-:W-:Y:S01]  /*4650*/  HFMA2 R0, -RZ, RZ, 0, 5.9604644775390625e-08 ;  /* 0x00000001ff007431 */ /* 0x000fe200000001ff */
[----:B------:R-:W-:-:S03]  /*4660*/  MOV R3, 0xffff ;  /* 0x0000ffff00037802 */ /* 0x000fc60000000f00 */
[----:B------:R-:W-:Y:S04]  /*4670*/  DEPBAR.LE SB2, 0x36 ;  /* 0x0000ad800000791a */ /* 0x000fe80000000000 */
[----:B------:R-:W2:Y:S02]  /*4680*/  UTCATOMSWS.FIND_AND_SET.ALIGN UP0, UR4, UR4 ;  /* 0x00000004000475e3 */ /* 0x000ea40008000800 */
[----:B--2---:R-:W-:Y:S01]  /*4690*/  MOV R4, UR4 ;  /* 0x0000000400047c02 */ /* 0x004fe20008000f00 */
[----:B------:R-:W-:Y:S06]  /*46a0*/  BRA.U UP0, `(.L_x_93) ;  /* 0x0000000100187547 */ /* 0x000fec000b800000 */
.L_x_94:
[----:B------:R-:W-:Y:S05]  /*46b0*/  NANOSLEEP 0x64 ;  /* 0x000000640000795d */ /* 0x000fea0003800000 */
[----:B------:R-:W-:-:S05]  /*46c0*/  UMOV UR4, 0x10 ;  /* 0x0000001000047882 */ /* 0x000fca0000000000 */
[----:B------:R-:W-:Y:S04]  /*46d0*/  DEPBAR.LE SB2, 0x36 ;  /* 0x0000ad800000791a */ /* 0x000fe80000000000 */
[----:B------:R-:W2:Y:S02]  /*46e0*/  UTCATOMSWS.FIND_AND_SET.ALIGN UP0, UR4, UR4 ;  /* 0x00000004000475e3 */ /* 0x000ea40008000800 */
[----:B--2---:R-:W-:Y:S01]  /*46f0*/  MOV R4, UR4 ;  /* 0x0000000400047c02 */ /* 0x004fe20008000f00 */
[----:B------:R-:W-:Y:S05]  /*4700*/  BRA.U !UP0, `(.L_x_94) ;  /* 0xfffffffd08e87547 */ /* 0x000fea000b83ffff */
.L_x_93:
[-C--:B------:R-:W-:Y:S02]  /*4710*/  SHF.L.U32 R3, R3, R4.reuse, RZ ;  /* 0x0000000403037219 */ /* 0x080fe400000006ff */
[----:B------:R-:W-:Y:S01]  /*4720*/  SHF.L.U32 R0, R0, R4, RZ ;  /* 0x0000000400007219 */ /* 0x000fe200000006ff */
[----:B------:R-:W-:Y:S02]  /*4730*/  IMAD.SHL.U32 R4, R4, 0x20, RZ ;  /* 0x0000002004047824 */ /* 0x000fe400078e00ff */
[----:B------:R2:W-:Y:S04]  /*4740*/  ATOMS.OR RZ, [UR5+0x14], R3 ;  /* 0x00001403ffff798c */ /* 0x0005e8000b000005 */
[----:B------:R2:W-:Y:S04]  /*4750*/  ATOMS.OR RZ, [UR5+0x18], R0 ;  /* 0x00001800ffff798c */ /* 0x0005e8000b000005 */
[----:B------:R2:W-:Y:S01]  /*4760*/  STS [UR6+0x330], R4 ;  /* 0x00033004ff007988 */ /* 0x0005e20008000806 */
[----:B------:R-:W-:Y:S05]  /*4770*/  BRA `(.L_x_92) ;  /* 0x0000000000107947 */ /* 0x000fea0003800000 */
.L_x_91:
[----:B------:R-:W-:Y:S02]  /*4780*/  MOV R0, 0xffffffff ;  /* 0xffffffff00007802 */ /* 0x000fe40000000f00 */
[----:B------:R-:W-:-:S03]  /*4790*/  MOV R4, 0x47c0 ;  /* 0x000047c000047802 */ /* 0x000fc60000000f00 */
[----:B------:R2:W-:Y:S04]  /*47a0*/  STS [UR6+0x330], R0 ;  /* 0x00033000ff007988 */ /* 0x0005e80008000806 */
[----:B-12--5:R-:W-:Y:S05]  /*47b0*/  CALL.REL.NOINC `($__internal_1_$__cuda_sm10x_tcgen05_guardrail_trap_phase_invalid_during_alloc) ;  /* 0x0000005c00887944 */ /* 0x026fea0003c00000 */
.L_x_92:
[----:B------:R-:W-:Y:S05]  /*47c0*/  WARPSYNC.ALL ;  /* 0x0000000000007948 */ /* 0x000fea0003800000 */
[----:B------:R-:W3:Y:S01]  /*47d0*/  S2UR UR4, SR_CgaCtaId ;  /* 0x00000000000479c3 */ /* 0x000ee20000008800 */
[----:B------:R-:W-:Y:S01]  /*47e0*/  UMOV UR14, 0x400 ;  /* 0x00000400000e7882 */ /* 0x000fe20000000000 */
[----:B------:R-:W-:-:S06]  /*47f0*/  NOP ;  /* 0x0000000000007918 */ /* 0x000fcc0000000000 */
[----:B------:R-:W-:Y:S06]  /*4800*/  BAR.ARV 0x6, 0xa0 ;  /* 0x0182800000007b1d */ /* 0x000fec0000002000 */
[----:B------:R-:W4:Y:S01]  /*4810*/  LDCU UR5, c[0x0][0x38c] ;  /* 0x00007180ff0577ac */ /* 0x000f220008000800 */
[----:B------:R-:W-:Y:S01]  /*4820*/  LOP3.LUT R2, R2, 0xffff, RZ, 0xc0, !PT ;  /* 0x0000ffff02027812 */ /* 0x000fe200078ec0ff */
[----:B------:R-:W-:Y:S01]  /*4830*/  IMAD.MOV.U32 R11, RZ, RZ, 0x1 ;  /* 0x00000001ff0b7424 */ /* 0x000fe200078e00ff */
[----:B------:R-:W-:Y:S01]  /*4840*/  CS2R R8, SRZ ;  /* 0x0000000000087805 */ /* 0x000fe2000001ff00 */
[----:B------:R-:W1:Y:S01]  /*4850*/  LDCU UR8, c[0x0][0x38c] ;  /* 0x00007180ff0877ac */ /* 0x000e620008000800 */
[----:B------:R-:W-:Y:S01]  /*4860*/  R2UR UR16, R2 ;  /* 0x00000000021072ca */ /* 0x000fe200000e0000 */
[----:B------:R-:W-:Y:S01]  /*4870*/  IMAD.MOV.U32 R10, RZ, RZ, RZ ;  /* 0x000000ffff0a7224 */ /* 0x000fe200078e00ff */
[----:B------:R-:W-:Y:S01]  /*4880*/  UMOV UR18, URZ ;  /* 0x000000ff00127c82 */ /* 0x000fe20008000000 */
[----:B------:R-:W-:Y:S01]  /*4890*/  UMOV UR11, URZ ;  /* 0x000000ff000b7c82 */ /* 0x000fe20008000000 */
[----:B---3--:R-:W-:Y:S01]  /*48a0*/  ULEA UR14, UR4, UR14, 0x18 ;  /* 0x0000000e040e7291 */ /* 0x008fe2000f8ec0ff */
[----:B------:R-:W-:Y:S01]  /*48b0*/  UMOV UR20, 0x0 ;  /* 0x0000000000147882 */ /* 0x000fe20000000000 */
[----:B------:R-:W-:-:S02]  /*48c0*/  UMOV UR21, 0x41c04a0 ;  /* 0x041c04a000157882 */ /* 0x000fc40000000000 */
[----:B------:R-:W-:Y:S02]  /*48d0*/  UIADD3 UR6, UPT, UPT, UR14, 0x3c00, URZ ;  /* 0x00003c000e067890 */ /* 0x000fe4000fffe0ff */
[----:B------:R-:W-:Y:S02]  /*48e0*/  UIADD3 UR7, UPT, UPT, UR14, 0x16c00, URZ ;  /* 0x00016c000e077890 */ /* 0x000fe4000fffe0ff */
[----:B----4-:R-:W-:Y:S01]  /*48f0*/  UIADD3 UR5, UPT, UPT, UR5, 0x1f, URZ ;  /* 0x0000001f05057890 */ /* 0x010fe2000fffe0ff */
[----:B--2---:R-:W2:Y:S01]  /*4900*/  LDS R0, [UR14+0x330] ;  /* 0x0003300eff007984 */ /* 0x004ea20008000800 */
[----:B------:R-:W-:Y:S02]  /*4910*/  USHF.R.U32.HI UR6, URZ, 0x4, UR6 ;  /* 0x00000004ff067899 */ /* 0x000fe40008011606 */
[----:B------:R-:W-:Y:S02]  /*4920*/  USHF.R.S32.HI UR4, URZ, 0x1f, UR5 ;  /* 0x0000001fff047899 */ /* 0x000fe40008011405 */
[----:B------:R-:W-:-:S02]  /*4930*/  ULOP3.LUT UR6, UR6, 0x3fff, URZ, 0xc0, !UPT ;  /* 0x00003fff06067892 */ /* 0x000fc4000f8ec0ff */
[----:B------:R-:W-:Y:S02]  /*4940*/  ULEA.HI UR4, UR4, UR5, URZ, 0x5 ;  /* 0x0000000504047291 */ /* 0x000fe4000f8f28ff */
[----:B------:R-:W-:Y:S02]  /*4950*/  USHF.R.U32.HI UR5, URZ, 0x4, UR7 ;  /* 0x00000004ff057899 */ /* 0x000fe40008011607 */
[----:B------:R-:W-:Y:S02]  /*4960*/  USHF.R.S32.HI UR22, URZ, 0x5, UR4 ;  /* 0x00000005ff167899 */ /* 0x000fe40008011404 */
[----:B------:R-:W-:Y:S02]  /*4970*/  ULOP3.LUT UR4, UR5, 0x3fff, URZ, 0xc0, !UPT ;  /* 0x00003fff05047892 */ /* 0x000fe4000f8ec0ff */
[----:B------:R-:W-:Y:S02]  /*4980*/  UISETP.LT.AND UP0, UPT, UR22, 0x1, UPT ;  /* 0x000000011600788c */ /* 0x000fe4000bf01270 */
[----:B------:R-:W-:-:S02]  /*4990*/  ULOP3.LUT UR17, UR6, 0x10000, URZ, 0xfc, !UPT ;  /* 0x0001000006117892 */ /* 0x000fc4000f8efcff */
[----:B------:R-:W-:Y:S02]  /*49a0*/  USEL UR23, UR22, 0x1, !UP0 ;  /* 0x0000000116177887 */ /* 0x000fe4000c000000 */
[----:B------:R-:W-:Y:S02]  /*49b0*/  ULOP3.LUT UR4, UR4, 0x10000, URZ, 0xfc, !UPT ;  /* 0x0001000004047892 */ /* 0x000fe4000f8efcff */
[----:B------:R-:W-:Y:S02]  /*49c0*/  UIADD3 UR23, UPT, UPT, -UR23, URZ, URZ ;  /* 0x000000ff17177290 */ /* 0x000fe4000fffe1ff */
[----:B-1----:R-:W-:Y:S01]  /*49d0*/  UISETP.GE.AND UP4, UPT, UR8, 0x1, UPT ;  /* 0x000000010800788c */ /* 0x002fe2000bf86270 */
[----:B--2---:R-:W-:-:S15]  /*49e0*/  R2UR UR24, R0 ;  /* 0x00000000001872ca */ /* 0x004fde00000e0000 */
.L_x_101:
[----:B------:R-:W-:Y:S02]  /*49f0*/  LEA R0, R10, UR14, 0x3 ;  /* 0x0000000e0a007c11 */ /* 0x000fe4000f8e18ff */
[----:B------:R-:W-:Y:S02]  /*4a00*/  SHF.L.U32 R2, R9, 0x1f, RZ ;  /* 0x0000001f09027819 */ /* 0x000fe400000006ff */
[----:B------:R-:W-:Y:S01]  /*4a10*/  PLOP3.LUT P0, PT, PT, PT, UP4, 0x80, 0x8 ;  /* 0x000000000008781c */ /* 0x000fe20003f0f048 */
[----:B------:R-:W-:Y:S01]  /*4a20*/  VIADD R3, R0, 0x290 ;  /* 0x0000029000037836 */ /* 0x000fe20000000000 */
[----:B-1----:R-:W1:Y:S02]  /*4a30*/  SYNCS.PHASECHK.TRANS64.TRYWAIT P1, [R0+URZ+0x280], R2 ;  /* 0x00028002000075a7 */ /* 0x002e6400080211ff */
[----:B-1-3--:R-:W-:Y:S09]  /*4a40*/  @!P1 BRA `(.L_x_95) ;  /* 0x0000005400ac9947 */ /* 0x00aff20003800000 */
.L_x_221:
[----:B------:R-:W-:Y:S01]  /*4a50*/  LEA R4, R10, UR14, 0x4 ;  /* 0x0000000e0a047c11 */ /* 0x000fe2000f8e20ff */
[----:B------:R-:W-:Y:S01]  /*4a60*/  @UP4 ULEA UR5, UR11, UR14, 0x3 ;  /* 0x0000000e0b054291 */ /* 0x000fe2000f8e18ff */
[----:B------:R-:W-:Y:S01]  /*4a70*/  PLOP3.LUT P2, PT, PT, PT, PT, 0x80, 0x8 ;  /* 0x000000000008781c */ /* 0x000fe20003f4f070 */
[----:B------:R-:W-:Y:S01]  /*4a80*/  ULEA UR19, UR18, UR14, 0x3 ;  /* 0x0000000e12137291 */ /* 0x000fe2000f8e18ff */
[----:B------:R-:W-:Y:S02]  /*4a90*/  PRMT R3, RZ, 0x654, R3 ;  /* 0x00000654ff037816 */ /* 0x000fe40000000003 */
[----:B------:R-:W2:Y:S01]  /*4aa0*/  LDS.128 R4, [R4+0x310] ;  /* 0x0003100004047984 */ /* 0x000ea20000000c00 */
[----:B-1----:R-:W-:Y:S02]  /*4ab0*/  @P0 SHF.L.U32 R2, R8, 0x1f, RZ ;  /* 0x0000001f08020819 */ /* 0x002fe400000006ff */
[----:B------:R-:W-:Y:S01]  /*4ac0*/  SHF.L.U32 R0, R11, 0x1f, RZ ;  /* 0x0000001f0b007819 */ /* 0x000fe200000006ff */
[----:B------:R-:W-:Y:S01]  /*4ad0*/  @!PT LDS RZ, [RZ] ;  /* 0x00000000fffff984 */ /* 0x000fe20000000800 */
[----:B------:R-:W-:Y:S01]  /*4ae0*/  @!PT LDS RZ, [RZ] ;  /* 0x00000000fffff984 */ /* 0x000fe20000000800 */
[----:B------:R-:W-:Y:S01]  /*4af0*/  @!PT LDS RZ, [RZ] ;  /* 0x00000000fffff984 */ /* 0x000fe20000000800 */
[----:B------:R-:W-:Y:S01]  /*4b00*/  @!PT LDS RZ, [RZ] ;  /* 0x00000000fffff984 */ /* 0x000fe20000000800 */
[----:B------:R1:W-:Y:S06]  /*4b10*/  MEMBAR.ALL.CTA ;  /* 0x0000000000007992 */ /* 0x0003ec0000008000 */
[----:B-1----:R-:W1:Y:S02]  /*4b20*/  FENCE.VIEW.ASYNC.S ;  /* 0x00000000000073c6 */ /* 0x002e640000000000 */
[----:B-1----:R1:W-:Y:S01]  /*4b30*/  SYNCS.ARRIVE.TRANS64.RED.A1T0 RZ, [R3+URZ], RZ ;  /* 0x000000ff03ff79a7 */ /* 0x0023e200081004ff */
[----:B------:R1:W3:Y:S01]  /*4b40*/  @P0 SYNCS.PHASECHK.TRANS64.TRYWAIT P2, [UR5], R2 ;  /* 0x00000002ff0005a7 */ /* 0x0002e20008041105 */
[----:B--2---:R-:W-:Y:S01]  /*4b50*/  LOP3.LUT P1, RZ, R6, 0x1, RZ, 0xc0, !PT ;  /* 0x0000000106ff7812 */ /* 0x004fe2000782c0ff */
[----:B------:R-:W2:Y:S02]  /*4b60*/  SYNCS.PHASECHK.TRANS64.TRYWAIT P0, [UR19+0x2c0], R0 ;  /* 0x0002c000ff0075a7 */ /* 0x000ea40008001113 */
[----:B-123--:R-:W-:Y:S10]  /*4b70*/  @!P0 BRA `(.L_x_96) ;  /* 0x0000005400748947 */ /* 0x00eff40003800000 */
.L_x_223:
[----:B------:R-:W-:Y:S01]  /*4b80*/  IADD3 R10, PT, PT, R10, 0x1, RZ ;  /* 0x000000010a0a7810 */ /* 0x000fe20007ffe0ff */
[----:B------:R-:W-:Y:S06]  /*4b90*/  BRA.U !UP4, `(.L_x_97) ;  /* 0x000000010c9c7547 */ /* 0x000fec000b800000 */
[----:B------:R-:W-:Y:S02]  /*4ba0*/  ULEA.HI UR5, UR18, UR18, URZ, 0x1 ;  /* 0x0000001212057291 */ /* 0x000fe4000f8f08ff */
[----:B------:R-:W-:Y:S02]  /*4bb0*/  UPLOP3.LUT UP2, UPT, UPT, UPT, UPT, 0x40, 0x4 ;  /* 0x000000000004789c */ /* 0x000fe40003f4e870 */
[----:B------:R-:W-:Y:S02]  /*4bc0*/  USHF.R.U32.HI UR6, URZ, 0x1, UR5 ;  /* 0x00000001ff067899 */ /* 0x000fe40008011605 */
[----:B------:R-:W-:Y:S02]  /*4bd0*/  ULOP3.LUT UR15, UR5, 0xffe, URZ, 0xc0, !UPT ;  /* 0x00000ffe050f7892 */ /* 0x000fe4000f8ec0ff */
[----:B------:R-:W-:Y:S02]  /*4be0*/  UIMAD UR5, UR6, 0x70, UR24 ;  /* 0x00000070060578a4 */ /* 0x000fe4000f8e0218 */
[----:B------:R-:W-:Y:S01]  /*4bf0*/  UIADD3 UR15, UPT, UPT, -UR15, UR18, URZ ;  /* 0x000000120f0f7290 */ /* 0x000fe2000fffe1ff */
[----:B------:R-:W-:Y:S01]  /*4c00*/  UMOV UR13, UR23 ;  /* 0x00000017000d7c82 */ /* 0x000fe20008000000 */
[----:B------:R-:W-:-:S02]  /*4c10*/  UMOV UR12, UR22 ;  /* 0x00000016000c7c82 */ /* 0x000fc40008000000 */
[----:B------:R-:W-:-:S03]  /*4c20*/  ULEA UR15, UR15, UR5, 0x14 ;  /* 0x000000050f0f7291 */ /* 0x000fc6000f8ea0ff */
[----:B------:R-:W-:-:S09]  /*4c30*/  UMOV UR5, UR11 ;  /* 0x0000000b00057c82 */ /* 0x000fd20008000000 */
.L_x_100:
[----:B------:R-:W-:Y:S02]  /*4c40*/  UIADD3 UR13, UPT, UPT, UR13, 0x1, URZ ;  /* 0x000000010d0d7890 */ /* 0x000fe4000fffe0ff */
[----:B--2---:R-:W-:Y:S02]  /*4c50*/  ULEA UR7, UR5, UR14, 0x3 ;  /* 0x0000000e05077291 */ /* 0x004fe4000f8e18ff */
[----:B------:R-:W-:Y:S01]  /*4c60*/  UISETP.NE.AND UP3, UPT, UR13, URZ, UPT ;  /* 0x000000ff0d00728c */ /* 0x000fe2000bf65270 */
[----:B---3--:R-:W-:Y:S10]  /*4c70*/  @P2 BRA `(.L_x_98) ;  /* 0x00000000000c2947 */ /* 0x008ff40003800000 */
[----:B-1----:R-:W-:Y:S04]  /*4c80*/  SHF.L.U32 R2, R8, 0x1f, RZ ;  /* 0x0000001f08027819 */ /* 0x002fe800000006ff */
[----:B------:R-:W1:Y:S02]  /*4c90*/  SYNCS.PHASECHK.TRANS64.TRYWAIT P0, [UR7], R2 ;  /* 0x00000002ff0075a7 */ /* 0x000e640008001107 */
[----:B-1----:R-:W-:Y:S05]  /*4ca0*/  @!P0 BRA `(.L_x_99) ;  /* 0x0000005400408947 */ /* 0x002fea0003800000 */
.L_x_98:
[----:B------:R-:W-:Y:S01]  /*4cb0*/  UISETP.NE.AND UP0, UPT, UR12, 0x1, UPT ;  /* 0x000000010c00788c */ /* 0x000fe2000bf05270 */
[----:B------:R-:W-:Y:S01]  /*4cc0*/  PLOP3.LUT P2, PT, PT, PT, PT, 0x80, 0x8 ;  /* 0x000000000008781c */ /* 0x000fe20003f4f070 */
[----:B------:R-:W-:Y:S02]  /*4cd0*/  UIADD3 UR6, UPT, UPT, UR5, 0x1, URZ ;  /* 0x0000000105067890 */ /* 0x000fe4000fffe0ff */
[----:B------:R-:W-:Y:S02]  /*4ce0*/  UIADD3 UR12, UPT, UPT, UR12, -0x1, URZ ;  /* 0xffffffff0c0c7890 */ /* 0x000fe4000fffe0ff */
[----:B------:R-:W-:Y:S01]  /*4cf0*/  UISETP.NE.AND UP1, UPT, UR6, 0x26, UPT ;  /* 0x000000260600788c */ /* 0x000fe2000bf25270 */
[----:B------:R-:W-:Y:S01]  /*4d00*/  PLOP3.LUT P0, PT, PT, PT, UP0, 0x80, 0x8 ;  /* 0x000000000008781c */ /* 0x000fe20003f0f008 */
[----:B------:R-:W-:Y:S02]  /*4d10*/  UMOV UR9, 0xc0004010 ;  /* 0xc000401000097882 */ /* 0x000fe40000000000 */
[----:B------:R-:W-:Y:S02]  /*4d20*/  USEL UR8, URZ, 0x1, UP1 ;  /* 0x00000001ff087887 */ /* 0x000fe40008800000 */
[----:B------:R-:W-:Y:S02]  /*4d30*/  USEL UR11, UR6, URZ, UP1 ;  /* 0x000000ff060b7287 */ /* 0x000fe40008800000 */
[----:B------:R-:W-:Y:S02]  /*4d40*/  UIMAD UR6, UR5, 0xe0, UR4 ;  /* 0x000000e0050678a4 */ /* 0x000fe4000f8e0204 */
[----:B------:R-:W-:Y:S01]  /*4d50*/  @UP0 ULEA UR10, UR11, UR14, 0x3 ;  /* 0x0000000e0b0a0291 */ /* 0x000fe2000f8e18ff */
[----:B------:R-:W-:Y:S01]  /*4d60*/  LOP3.LUT R8, R8, UR8, RZ, 0x3c, !PT ;  /* 0x0000000808087c12 */ /* 0x000fe2000f8e3cff */
[----:B------:R-:W-:Y:S03]  /*4d70*/  ULEA UR8, UR5, UR17, 0x7 ;  /* 0x0000001105087291 */ /* 0x000fe6000f8e38ff */
[----:B-1----:R-:W-:Y:S01]  /*4d80*/  @P0 SHF.L.U32 R0, R8, 0x1f, RZ ;  /* 0x0000001f08000819 */ /* 0x002fe200000006ff */
[----:B------:R-:W-:Y:S03]  /*4d90*/  UMOV UR5, UR11 ;  /* 0x0000000b00057c82 */ /* 0x000fe60008000000 */
[----:B------:R2:W3:Y:S01]  /*4da0*/  @P0 SYNCS.PHASECHK.TRANS64.TRYWAIT P2, [UR10], R0 ;  /* 0x00000000ff0005a7 */ /* 0x0004e2000804110a */
[----:B------:R-:W-:Y:S03]  /*4db0*/  UIADD3 UR10, UPT, UPT, UR7, 0x130, URZ ;  /* 0x00000130070a7890 */ /* 0x000fe6000fffe0ff */
[----:B------:R-:W-:Y:S02]  /*4dc0*/  UMOV UR7, 0xc0004010 ;  /* 0xc000401000077882 */ /* 0x000fe40000000000 */
[----:B------:R2:W-:Y:S01]  /*4dd0*/  UTCIMMA gdesc[UR8], gdesc[UR6], tmem[UR15], tmem[UR20], idesc[UR21], UP2 ;  /* 0x00ff1406080075ea */ /* 0x0005e2000900010f */
[----:B------:R-:W-:Y:S03]  /*4de0*/  UPLOP3.LUT UP2, UPT, UPT, UPT, UPT, 0x80, 0x8 ;  /* 0x000000000008789c */ /* 0x000fe60003f4f070 */
[----:B------:R2:W-:Y:S01]  /*4df0*/  UTCBAR.MULTICAST [UR10], URZ, UR16 ;  /* 0x000000ff0a0073e9 */ /* 0x0005e20008000810 */
[----:B------:R-:W-:Y:S07]  /*4e00*/  BRA.U UP3, `(.L_x_100) ;  /* 0xfffffffd038c7547 */ /* 0x000fee000b83ffff */
.L_x_97:
[----:B------:R-:W-:Y:S01]  /*4e10*/  UIADD3 UR5, UPT, UPT, UR18, 0x1, URZ ;  /* 0x0000000112057890 */ /* 0x000fe2000fffe0ff */
[C---:B------:R-:W-:Y:S01]  /*4e20*/  ISETP.NE.AND P0, PT, R10.reuse, 0x2, PT ;  /* 0x000000020a00780c */ /* 0x040fe20003f05270 */
[----:B--2---:R-:W-:Y:S02]  /*4e30*/  UIADD3 UR6, UPT, UPT, UR19, 0x2a0, URZ ;  /* 0x000002a013067890 */ /* 0x004fe4000fffe0ff */
[----:B------:R-:W-:Y:S01]  /*4e40*/  UISETP.NE.AND UP0, UPT, UR5, 0x4, UPT ;  /* 0x000000040500788c */ /* 0x000fe2000bf05270 */
[----:B-1----:R-:W-:Y:S02]  /*4e50*/  SEL R0, RZ, 0x1, P0 ;  /* 0x00000001ff007807 */ /* 0x002fe40000000000 */
[----:B------:R-:W-:Y:S01]  /*4e60*/  SEL R10, R10, RZ, P0 ;  /* 0x000000ff0a0a7207 */ /* 0x000fe20000000000 */
[----:B------:R-:W-:Y:S01]  /*4e70*/  USEL UR7, URZ, 0x1, UP0 ;  /* 0x00000001ff077887 */ /* 0x000fe20008000000 */
[----:B------:R-:W-:Y:S01]  /*4e80*/  LOP3.LUT R9, R9, R0, RZ, 0x3c, !PT ;  /* 0x0000000009097212 */ /* 0x000fe200078e3cff */
[----:B------:R-:W-:Y:S01]  /*4e90*/  USEL UR18, UR5, URZ, UP0 ;  /* 0x000000ff05127287 */ /* 0x000fe20008000000 */
[----:B------:R1:W-:Y:S03]  /*4ea0*/  UTCBAR [UR6], URZ ;  /* 0x000000ff060073e9 */ /* 0x0003e600080000ff */
[----:B------:R-:W-:Y:S01]  /*4eb0*/  LOP3.LUT R11, R11, UR7, RZ, 0x3c, !PT ;  /* 0x000000070b0b7c12 */ /* 0x000fe2000f8e3cff */
[----:B------:R-:W-:Y:S07]  /*4ec0*/  @P1 BRA `(.L_x_101) ;  /* 0xfffffff800c81947 */ /* 0x000fee000383ffff */
[----:B------:R-:W2:Y:S01]  /*4ed0*/  S2UR UR8, SR_CgaCtaId ;  /* 0x00000000000879c3 */ /* 0x000ea20000008800 */
[----:B------:R-:W-:Y:S01]  /*4ee0*/  ELECT P0, URZ, PT ;  /* 0x0000000000ff782f */ /* 0x000fe20003800000 */
[----:B------:R-:W-:Y:S01]  /*4ef0*/  IMAD.MOV.U32 R0, RZ, RZ, 0x1 ;  /* 0x00000001ff007424 */ /* 0x000fe200078e00ff */
[----:B------:R-:W-:Y:S01]  /*4f00*/  UIADD3 UR14, UPT, UPT, UR14, 0x2c0, URZ ;  /* 0x000002c00e0e7890 */ /* 0x000fe2000fffe0ff */
[----:B------:R-:W-:Y:S01]  /*4f10*/  SHF.L.U32 R2, R11, 0x1f, RZ ;  /* 0x0000001f0b027819 */ /* 0x000fe200000006ff */
[----:B------:R-:W-:-:S03]  /*4f20*/  UMOV UR4, 0x40 ;  /* 0x0000004000047882 */ /* 0x000fc60000000000 */
[----:B------:R-:W-:Y:S01]  /*4f30*/  UVIRTCOUNT.DEALLOC.SMPOOL 0x80 ;  /* 0x000000800000784c */ /* 0x000fe20000000000 */
[----:B--2---:R-:W-:Y:S02]  /*4f40*/  ULEA UR8, UR8, UR4, 0x18 ;  /* 0x0000000408087291 */ /* 0x004fe4000f8ec0ff */
[----:B------:R-:W-:-:S07]  /*4f50*/  ULEA UR4, UR18, UR14, 0x3 ;  /* 0x0000000e12047291 */ /* 0x000fce000f8e18ff */
[----:B------:R2:W-:Y:S02]  /*4f60*/  @P0 STS.U8 [UR8+0x1c], R0 ;  /* 0x00001c00ff000988 */ /* 0x0005e40008000008 */
[----:B------:R-:W4:Y:S02]  /*4f70*/  SYNCS.PHASECHK.TRANS64.TRYWAIT P0, [UR4], R2 ;  /* 0x00000002ff0075a7 */ /* 0x000f240008001104 */
[----:B--2-4-:R-:W-:Y:S05]  /*4f80*/  @!P0 BRA `(.L_x_102) ;  /* 0x0000005000a08947 */ /* 0x014fea0003800000 */
.L_x_226:
[----:B------:R-:W-:-:S04]  /*4f90*/  UIADD3 UR4, UPT, UPT, UR18, 0x1, URZ ;  /* 0x0000000112047890 */ /* 0x000fc8000fffe0ff */
[----:B------:R-:W-:-:S04]  /*4fa0*/  UISETP.NE.AND UP0, UPT, UR4, 0x4, UPT ;  /* 0x000000040400788c */ /* 0x000fc8000bf05270 */
[----:B-1----:R-:W-:Y:S02]  /*4fb0*/  USEL UR6, URZ, 0x1, UP0 ;  /* 0x00000001ff067887 */ /* 0x002fe40008000000 */
[----:B------:R-:W-:-:S04]  /*4fc0*/  USEL UR4, UR4, URZ, UP0 ;  /* 0x000000ff04047287 */ /* 0x000fc80008000000 */
[----:B------:R-:W-:Y:S01]  /*4fd0*/  ULEA UR5, UR4, UR14, 0x3 ;  /* 0x0000000e04057291 */ /* 0x000fe2000f8e18ff */
[----:B--2---:R-:W-:-:S04]  /*4fe0*/  LOP3.LUT R2, R11, UR6, RZ, 0x3c, !PT ;  /* 0x000000060b027c12 */ /* 0x004fc8000f8e3cff */
[----:B------:R-:W-:-:S04]  /*4ff0*/  SHF.L.U32 R3, R2, 0x1f, RZ ;  /* 0x0000001f02037819 */ /* 0x000fc800000006ff */
[----:B------:R-:W1:Y:S02]  /*5000*/  SYNCS.PHASECHK.TRANS64.TRYWAIT P0, [UR5], R3 ;  /* 0x00000003ff0075a7 */ /* 0x000e640008001105 */
[----:B-1----:R-:W-:Y:S05]  /*5010*/  @!P0 BRA `(.L_x_103) ;  /* 0x0000005000948947 */ /* 0x002fea0003800000 */
.L_x_228:
        /* <DEDUP_REMOVED lines=9> */
.L_x_230:
[----:B------:R-:W-:-:S04]  /*50b0*/  UIADD3 UR4, UPT, UPT, UR4, 0x1, URZ ;  /* 0x0000000104047890 */ /* 0x000fc8000fffe0ff */
[----:B------:R-:W-:-:S04]  /*50c0*/  UISETP.NE.AND UP0, UPT, UR4, 0x4, UPT ;  /* 0x000000040400788c */ /* 0x000fc8000bf05270 */
[----:B------:R-:W-:Y:S02]  /*50d0*/  USEL UR5, URZ, 0x1, UP0 ;  /* 0x00000001ff057887 */ /* 0x000fe40008000000 */
[----:B------:R-:W-:-:S04]  /*50e0*/  USEL UR4, UR4, URZ, UP0 ;  /* 0x000000ff04047287 */ /* 0x000fc80008000000 */
[----:B------:R-:W-:Y:S01]  /*50f0*/  ULEA UR4, UR4, UR14, 0x3 ;  /* 0x0000000e04047291 */ /* 0x000fe2000f8e18ff */
[----:B------:R-:W-:-:S04]  /*5100*/  LOP3.LUT R2, R2, UR5, RZ, 0x3c, !PT ;  /* 0x0000000502027c12 */ /* 0x000fc8000f8e3cff */
[----:B------:R-:W-:-:S04]  /*5110*/  SHF.L.U32 R2, R2, 0x1f, RZ ;  /* 0x0000001f02027819 */ /* 0x000fc800000006ff */
[----:B------:R-:W2:Y:S02]  /*5120*/  SYNCS.PHASECHK.TRANS64.TRYWAIT P0, [UR4], R2 ;  /* 0x00000002ff0075a7 */ /* 0x000ea40008001104 */
[----:B--2---:R-:W-:Y:S05]  /*5130*/  @!P0 BRA `(.L_x_105) ;  /* 0x00000050007c8947 */ /* 0x004fea0003800000 */
.L_x_232:
[----:B------:R-:W-:Y:S01]  /*5140*/  NOP ;  /* 0x0000000000007918 */ /* 0x000fe20000000000 */
[----:B-1----:R-:W1:Y:S01]  /*5150*/  LDS R0, [UR8+0x14] ;  /* 0x00001408ff007984 */ /* 0x002e620008000800 */
[----:B------:R-:W-:Y:S01]  /*5160*/  ULOP3.LUT UR4, UR24, 0xffff, URZ, 0xc0, !UPT ;  /* 0x0000ffff18047892 */ /* 0x000fe2000f8ec0ff */
[----:B------:R-:W-:Y:S01]  /*5170*/  UMOV UR5, 0xffff ;  /* 0x0000ffff00057882 */ /* 0x000fe20000000000 */
[----:B------:R-:W-:Y:S02]  /*5180*/  UMOV UR6, 0x1 ;  /* 0x0000000100067882 */ /* 0x000fe40000000000 */
[----:B------:R-:W-:-:S04]  /*5190*/  USHF.R.U32.HI UR4, URZ, 0x5, UR4 ;  /* 0x00000005ff047899 */ /* 0x000fc80008011604 */
[----:B------:R-:W-:Y:S02]  /*51a0*/  USHF.L.U32 UR5, UR5, UR4, URZ ;  /* 0x0000000405057299 */ /* 0x000fe400080006ff */
[----:B------:R-:W-:-:S04]  /*51b0*/  USHF.L.U32 UR4, UR6, UR4, URZ ;  /* 0x0000000406047299 */ /* 0x000fc800080006ff */
[----:B-1----:R-:W-:-:S04]  /*51c0*/  LOP3.LUT R0, R0, UR5, RZ, 0xc0, !PT ;  /* 0x0000000500007c12 */ /* 0x002fc8000f8ec0ff */
[----:B------:R-:W-:-:S13]  /*51d0*/  ISETP.NE.AND P0, PT, R0, UR5, PT ;  /* 0x0000000500007c0c */ /* 0x000fda000bf05270 */
[----:B------:R-:W-:Y:S05]  /*51e0*/  @P0 BRA `(.L_x_106) ;  /* 0x0000000000580947 */ /* 0x000fea0003800000 */
[----:B------:R-:W1:Y:S02]  /*51f0*/  LDS R0, [UR8+0x18] ;  /* 0x00001808ff007984 */ /* 0x000e640008000800 */
[----:B-1----:R-:W-:-:S04]  /*5200*/  LOP3.LUT R0, R0, UR4, RZ, 0xc0, !PT ;  /* 0x0000000400007c12 */ /* 0x002fc8000f8ec0ff */
[----:B------:R-:W-:-:S13]  /*5210*/  ISETP.NE.AND P0, PT, R0, UR4, PT ;  /* 0x0000000400007c0c */ /* 0x000fda000bf05270 */
[----:B------:R-:W-:Y:S05]  /*5220*/  @P0 BRA `(.L_x_107) ;  /* 0x00000000003c0947 */ /* 0x000fea0003800000 */
[----:B------:R-:W1:Y:S01]  /*5230*/  S2R R2, SR_LANEID ;  /* 0x0000000000027919 */ /* 0x000e620000000000 */
[----:B------:R-:W-:-:S06]  /*5240*/  ULOP3.LUT UR5, URZ, UR5, URZ, 0x33, !UPT ;  /* 0x00000005ff057292 */ /* 0x000fcc000f8e33ff */
[----:B------:R-:W-:-:S04]  /*5250*/  IMAD.U32 R0, RZ, RZ, UR5 ;  /* 0x00000005ff007e24 */ /* 0x000fc8000f8e00ff */
[----:B------:R2:W4:Y:S02]  /*5260*/  REDUX UR7, R0 ;  /* 0x00000000000773c4 */ /* 0x0005240000000000 */
[----:B------:R1:W-:Y:S01]  /*5270*/  UTCATOMSWS.AND URZ, UR5 ;  /* 0x0000000500ff79e3 */ /* 0x0003e20008000000 */
[----:B--2---:R-:W-:Y:S01]  /*5280*/  LOP3.LUT R0, RZ, UR4, RZ, 0x33, !PT ;  /* 0x00000004ff007c12 */ /* 0x004fe2000f8e33ff */
[----:B------:R-:W-:Y:S02]  /*5290*/  VOTEU.ANY UR4, UPT, PT ;  /* 0x0000000000047886 */ /* 0x000fe400038e0100 */
[----:B------:R-:W-:Y:S02]  /*52a0*/  UFLO.U32 UR4, UR4 ;  /* 0x00000004000472bd */ /* 0x000fe400080e0000 */
[----:B------:R-:W2:Y:S04]  /*52b0*/  REDUX UR6, R0 ;  /* 0x00000000000673c4 */ /* 0x000ea80000000000 */
[----:B-1----:R-:W-:-:S02]  /*52c0*/  ISETP.EQ.U32.AND P0, PT, R2, UR4, PT ;  /* 0x0000000402007c0c */ /* 0x002fc4000bf02070 */
[----:B----4-:R-:W-:-:S11]  /*52d0*/  MOV R2, UR7 ;  /* 0x0000000700027c02 */ /* 0x010fd60008000f00 */
[----:B------:R1:W-:Y:S01]  /*52e0*/  @P0 ATOMS.AND RZ, [UR8+0x14], R2 ;  /* 0x00001402ffff098c */ /* 0x0003e2000a800008 */
[----:B--2---:R-:W-:-:S05]  /*52f0*/  IMAD.U32 R0, RZ, RZ, UR6 ;  /* 0x00000006ff007e24 */ /* 0x004fca000f8e00ff */
[----:B------:R1:W-:Y:S01]  /*5300*/  @P0 ATOMS.AND RZ, [UR8+0x18], R0 ;  /* 0x00001800ffff098c */ /* 0x0003e2000a800008 */
[----:B------:R-:W-:Y:S05]  /*5310*/  BRA `(.L_x_108) ;  /* 0x0000000000147947 */ /* 0x000fea0003800000 */
.L_x_107:
[----:B------:R-:W-:Y:S02]  /*5320*/  MOV R2, 0x5340 ;  /* 0x0000534000027802 */ /* 0x000fe40000000f00 */
[----:B---3-5:R-:W-:Y:S05]  /*5330*/  CALL.REL.NOINC `($__internal_0_$__cuda_sm10x_tcgen05_guardrail_trap_col_being_dealloced_not_returned_by_alloc) ;  /* 0x00000050009c7944 */ /* 0x028fea0003c00000 */
[----:B------:R-:W-:Y:S05]  /*5340*/  BRA `(.L_x_108) ;  /* 0x0000000000087947 */ /* 0x000fea0003800000 */
.L_x_106:
[----:B------:R-:W-:Y:S02]  /*5350*/  MOV R2, 0x5370 ;  /* 0x0000537000027802 */ /* 0x000fe40000000f00 */
[----:B---3-5:R-:W-:Y:S05]  /*5360*/  CALL.REL.NOINC `($__internal_2_$__cuda_sm10x_tcgen05_guardrail_trap_unallocated_columns_being_dealloced) ;  /* 0x0000005000a87944 */ /* 0x028fea0003c00000 */
.L_x_108:
[----:B------:R-:W-:Y:S01]  /*5370*/  NOP ;  /* 0x0000000000007918 */ /* 0x000fe20000000000 */
[----:B------:R-:W-:Y:S05]  /*5380*/  EXIT ;  /* 0x000000000000794d */ /* 0x000fea0003800000 */
.L_x_90:
[----:B------:R-:W-:-:S09]  /*5390*/  UISETP.NE.OR UP0, UPT, UR20, 0x3, !UP3 ;  /* 0x000000031400788c */ /* 0x000fd2000df05670 */
[----:B------:R-:W-:Y:S05]  /*53a0*/  BRA.U UP0, `(.L_x_109) ;  /* 0x0000000d00b47547 */ /* 0x000fea000b800000 */
[----:B------:R-:W2:Y:S01]  /*53b0*/  LDCU.64 UR4, c[0x0][0x888] ;  /* 0x00011100ff0477ac */ /* 0x000ea20008000a00 */
[----:B------:R-:W3:Y:S01]  /*53c0*/  LDC.64 R12, c[0x0][0x348] ;  /* 0x0000d200ff0c7b82 */ /* 0x000ee20000000a00 */
[----:B------:R-:W-:Y:S02]  /*53d0*/  HFMA2 R9, -RZ, RZ, 0, 0 ;  /* 0x00000000ff097431 */ /* 0x000fe400000001ff */
[----:B------:R-:W-:Y:S01]  /*53e0*/  IMAD.MOV.U32 R11, RZ, RZ, 0x1 ;  /* 0x00000001ff0b7424 */ /* 0x000fe200078e00ff */
[----:B------:R-:W4:Y:S01]  /*53f0*/  LDCU UR38, c[0x0][0x370] ;  /* 0x00006e00ff2677ac */ /* 0x000f220008000800 */
[----:B------:R-:W-:Y:S01]  /*5400*/  IMAD.MOV.U32 R10, RZ, RZ, RZ ;  /* 0x000000ffff0a7224 */ /* 0x000fe200078e00ff */
[----:B------:R-:W-:Y:S01]  /*5410*/  MOV R8, 0x1c00 ;  /* 0x00001c0000087802 */ /* 0x000fe20000000f00 */
[----:B------:R-:W4:Y:S01]  /*5420*/  LDCU.128 UR52, c[0x0][0xb10] ;  /* 0x00016200ff3477ac */ /* 0x000f220008000c00 */
[----:B------:R-:W1:Y:S01]  /*5430*/  LDCU UR37, c[0x0][0x374] ;  /* 0x00006e80ff2577ac */ /* 0x000e620008000800 */
[----:B------:R-:W1:Y:S01]  /*5440*/  LDCU.64 UR30, c[0x0][0x890] ;  /* 0x00011200ff1e77ac */ /* 0x000e620008000a00 */
[----:B--2---:R-:W-:Y:S01]  /*5450*/  UISETP.NE.U32.AND UP0, UPT, UR4, URZ, UPT ;  /* 0x000000ff0400728c */ /* 0x004fe2000bf05070 */
[----:B------:R-:W2:Y:S01]  /*5460*/  LDCU UR15, c[0x0][0xb0c] ;  /* 0x00016180ff0f77ac */ /* 0x000ea20008000800 */
[----:B------:R-:W3:Y:S01]  /*5470*/  LDCU UR43, c[0x0][0xb20] ;  /* 0x00016400ff2b77ac */ /* 0x000ee20008000800 */
[----:B------:R-:W3:Y:S01]  /*5480*/  LDCU UR4, c[0x0][0xb30] ;  /* 0x00016600ff0477ac */ /* 0x000ee20008000800 */
[----:B------:R-:W-:Y:S01]  /*5490*/  UMOV UR21, 0x400 ;  /* 0x0000040000157882 */ /* 0x000fe20000000000 */
[----:B----4-:R-:W-:-:S02]  /*54a0*/  UIMAD.WIDE.U32 UR6, UR38, UR52, URZ ;  /* 0x00000034260672a5 */ /* 0x010fc4000f8e00ff */
[----:B-1----:R-:W-:Y:S02]  /*54b0*/  UIMAD.WIDE.U32 UR8, UR37, UR55, URZ ;  /* 0x00000037250872a5 */ /* 0x002fe4000f8e00ff */
[----:B------:R-:W-:Y:S02]  /*54c0*/  ULEA UR21, UR50, UR21, 0x18 ;  /* 0x0000001532157291 */ /* 0x000fe4000f8ec0ff */
[----:B------:R-:W-:Y:S02]  /*54d0*/  UISETP.NE.AND.EX UP5, UPT, UR5, URZ, UPT, UP0 ;  /* 0x000000ff0500728c */ /* 0x000fe4000bfa5300 */
[----:B------:R-:W-:Y:S02]  /*54e0*/  UISETP.NE.U32.AND UP6, UPT, UR30, URZ, UPT ;  /* 0x000000ff1e00728c */ /* 0x000fe4000bfc5070 */
[----:B------:R-:W-:Y:S02]  /*54f0*/  UIADD3 UR5, UPT, UPT, UR21, 0x260, URZ ;  /* 0x0000026015057890 */ /* 0x000fe4000fffe0ff */
[----:B------:R-:W-:Y:S01]  /*5500*/  UISETP.NE.AND UP0, UPT, UR41, 0x1, UPT ;  /* 0x000000012900788c */ /* 0x000fe2000bf05270 */
[----:B------:R-:W-:Y:S01]  /*5510*/  UMOV UR40, UR7 ;  /* 0x0000000700287c82 */ /* 0x000fe20008000000 */
[----:B------:R-:W-:Y:S01]  /*5520*/  UMOV UR39, UR9 ;  /* 0x0000000900277c82 */ /* 0x000fe20008000000 */
[----:B------:R-:W-:-:S02]  /*5530*/  USEL UR42, URZ, 0x1, UP4 ;  /* 0x00000001ff2a7887 */ /* 0x000fc4000a000000 */
[----:B--2---:R-:W-:Y:S02]  /*5540*/  UISETP.NE.AND UP0, UPT, UR15, 0x1, UPT ;  /* 0x000000010f00788c */ /* 0x004fe4000bf05270 */
[----:B------:R-:W-:Y:S02]  /*5550*/  UPLOP3.LUT UP1, UPT, UPT, UPT, UPT, 0x40, 0x4 ;  /* 0x000000000004789c */ /* 0x000fe40003f2e870 */
[----:B------:R-:W-:Y:S01]  /*5560*/  UISETP.GE.AND UP3, UPT, UR41, 0x1, UPT ;  /* 0x000000012900788c */ /* 0x000fe2000bf66270 */
[----:B------:R-:W1:Y:S01]  /*5570*/  LDCU.64 UR22, c[0x0][0xb28] ;  /* 0x00016500ff1677ac */ /* 0x000e620008000a00 */
[----:B------:R-:W-:Y:S02]  /*5580*/  UISETP.NE.AND.EX UP6, UPT, UR31, URZ, UPT, UP6 ;  /* 0x000000ff1f00728c */ /* 0x000fe4000bfc5360 */
[----:B------:R-:W-:Y:S02]  /*5590*/  UPRMT UR50, UR50, 0x654, UR5 ;  /* 0x0000065432327896 */ /* 0x000fe40008000005 */
[----:B------:R-:W-:-:S02]  /*55a0*/  USHF.R.U32.HI UR40, URZ, UR53, UR40 ;  /* 0x00000035ff287299 */ /* 0x000fc40008011628 */
[----:B---3--:R-:W-:Y:S02]  /*55b0*/  USHF.R.U32.HI UR39, URZ, UR43, UR39 ;  /* 0x0000002bff277299 */ /* 0x008fe40008011627 */
[----:B------:R-:W-:Y:S02]  /*55c0*/  UISETP.NE.AND UP0, UPT, UR54, 0x1, UPT ;  /* 0x000000013600788c */ /* 0x000fe4000bf05270 */
[----:B------:R-:W-:-:S11]  /*55d0*/  UISETP.NE.AND UP4, UPT, UR4, 0x1, UPT ;  /* 0x000000010400788c */ /* 0x000fd6000bf85270 */
.L_x_117:
[C---:B------:R-:W-:Y:S02]  /*55e0*/  LEA R3, R10.reuse, UR21, 0x3 ;  /* 0x000000150a037c11 */ /* 0x040fe4000f8e18ff */
[----:B------:R-:W-:Y:S02]  /*55f0*/  SHF.L.U32 R0, R9, 0x1f, RZ ;  /* 0x0000001f09007819 */ /* 0x000fe400000006ff */
[----:B------:R-:W-:Y:S02]  /*5600*/  LEA R4, R10, UR21, 0x4 ;  /* 0x000000150a047c11 */ /* 0x000fe4000f8e20ff */
[----:B--2---:R-:W2:Y:S02]  /*5610*/  SYNCS.PHASECHK.TRANS64.TRYWAIT P0, [R3+URZ+0x280], R0 ;  /* 0x00028000030075a7 */ /* 0x004ea400080011ff */
[----:B--2---:R-:W-:Y:S05]  /*5620*/  @!P0 BRA `(.L_x_110) ;  /* 0x0000004c00588947 */ /* 0x004fea0003800000 */
.L_x_233:
[----:B------:R-:W3:Y:S01]  /*5630*/  LDS.128 R4, [R4+0x310] ;  /* 0x0003100004047984 */ /* 0x000ee20000000c00 */
[----:B------:R-:W-:Y:S01]  /*5640*/  UISETP.GE.AND UP0, UPT, UR41, 0x1, UPT ;  /* 0x000000012900788c */ /* 0x000fe2000bf06270 */
[----:B------:R-:W-:Y:S01]  /*5650*/  @!PT LDS RZ, [RZ] ;  /* 0x00000000fffff984 */ /* 0x000fe20000000800 */
[----:B------:R-:W-:Y:S01]  /*5660*/  @!PT LDS RZ, [RZ] ;  /* 0x00000000fffff984 */ /* 0x000fe20000000800 */
[----:B------:R-:W-:Y:S01]  /*5670*/  @!PT LDS RZ, [RZ] ;  /* 0x00000000fffff984 */ /* 0x000fe20000000800 */
[----:B------:R-:W-:Y:S01]  /*5680*/  @!PT LDS RZ, [RZ] ;  /* 0x00000000fffff984 */ /* 0x000fe20000000800 */
[----:B------:R4:W-:Y:S06]  /*5690*/  MEMBAR.ALL.CTA ;  /* 0x0000000000007992 */ /* 0x0009ec0000008000 */
[----:B----4-:R-:W4:Y:S01]  /*56a0*/  FENCE.VIEW.ASYNC.S ;  /* 0x00000000000073c6 */ /* 0x010f220000000000 */
[----:B---3--:R-:W-:Y:S11]  /*56b0*/  LOP3.LUT P0, RZ, R6, 0x1, RZ, 0xc0, !PT ;  /* 0x0000000106ff7812 */ /* 0x008ff6000780c0ff */
[----:B------:R-:W-:Y:S02]  /*56c0*/  @!UPT UIADD3 URZ, UPT, UPT, URZ, URZ, URZ ;  /* 0x000000fffffff290 */ /* 0x000fe4000fffe0ff */
[----:B----4-:R-:W-:Y:S01]  /*56d0*/  VOTEU.ANY UP3, P0 ;  /* 0x0000000000ff7886 */ /* 0x010fe20000060100 */
[----:B------:R-:W-:Y:S11]  /*56e0*/  PLOP3.LUT P0, PT, PT, PT, UP3, 0x80, 0x8 ;  /* 0x000000000008781c */ /* 0x000ff60003f0f038 */
[----:B------:R-:W-:Y:S02]  /*56f0*/  @!UPT UIADD3 URZ, UPT, UPT, URZ, URZ, URZ ;  /* 0x000000fffffff290 */ /* 0x000fe4000fffe0ff */
[----:B--2---:R-:W-:Y:S02]  /*5700*/  @P0 SHF.R.U32.HI R0, RZ, 0x10, R5 ;  /* 0x00000010ff000819 */ /* 0x004fe40000011605 */
[----:B------:R-:W-:Y:S02]  /*5710*/  @P0 MOV R2, R4 ;  /* 0x0000000400020202 */ /* 0x000fe40000000f00 */
[----:B------:R-:W-:Y:S01]  /*5720*/  @P0 R2UR UR4, R0 ;  /* 0x00000000000402ca */ /* 0x000fe200000e0000 */
[----:B------:R-:W-:Y:S01]  /*5730*/  VIADD R0, R3, 0x290 ;  /* 0x0000029003007836 */ /* 0x000fe20000000000 */
[----:B------:R-:W-:Y:S02]  /*5740*/  @P0 LOP3.LUT R4, R5, 0xffff, RZ, 0xc0, !PT ;  /* 0x0000ffff05040812 */ /* 0x000fe400078ec0ff */
[----:B------:R-:W-:Y:S02]  /*5750*/  @P0 R2UR UR6, R2 ;  /* 0x00000000020602ca */ /* 0x000fe400000e0000 */
[----:B------:R-:W-:Y:S02]  /*5760*/  PRMT R0, RZ, 0x654, R0 ;  /* 0x00000654ff007816 */ /* 0x000fe40000000000 */
[----:B------:R-:W-:Y:S02]  /*5770*/  @P0 R2UR UR5, R4 ;  /* 0x00000000040502ca */ /* 0x000fe400000e0000 */
[----:B------:R2:W-:Y:S03]  /*5780*/  SYNCS.ARRIVE.TRANS64.RED.A1T0 RZ, [R0+URZ], RZ ;  /* 0x000000ff00ff79a7 */ /* 0x0005e600081004ff */
[----:B------:R-:W-:Y:S04]  /*5790*/  @UP3 UMOV UR29, UR4 ;  /* 0x00000004001d3c82 */ /* 0x000fe80008000000 */
[----:B------:R-:W-:Y:S04]  /*57a0*/  @UP3 UMOV UR14, UR6 ;  /* 0x00000006000e3c82 */ /* 0x000fe80008000000 */
[----:B------:R-:W-:Y:S01]  /*57b0*/  @UP3 UMOV UR13, UR5 ;  /* 0x00000005000d3c82 */ /* 0x000fe20008000000 */
[----:B------:R-:W-:Y:S05]  /*57c0*/  BRA.U !UP0, `(.L_x_111) ;  /* 0x0000000108c07547 */ /* 0x000fea000b800000 */
[----:B------:R-:W-:Y:S02]  /*57d0*/  UIMAD.WIDE.U32 UR8, UR13, UR55, URZ ;  /* 0x000000370d0872a5 */ /* 0x000fe4000f8e00ff */
[----:B------:R-:W-:Y:S02]  /*57e0*/  UP2UR UR12, UPR, URZ, 0x4 ;  /* 0x00000004ff0c7883 */ /* 0x000fe40008000000 */
[----:B------:R-:W-:Y:S02]  /*57f0*/  UISETP.NE.AND UP2, UPT, UR54, 0x1, UPT ;  /* 0x000000013600788c */ /* 0x000fe4000bf45270 */
[----:B------:R-:W-:Y:S02]  /*5800*/  UIMAD.WIDE.U32 UR10, UR14, UR52, URZ ;  /* 0x000000340e0a72a5 */ /* 0x000fe4000f8e00ff */
[----:B------:R-:W-:Y:S02]  /*5810*/  USEL UR4, UR37, UR39, !UP2 ;  /* 0x0000002725047287 */ /* 0x000fe4000d000000 */
[----:B------:R-:W-:Y:S02]  /*5820*/  UISETP.NE.AND UP0, UPT, UR15, 0x1, UPT ;  /* 0x000000010f00788c */ /* 0x000fe4000bf05270 */
[----:B------:R-:W-:Y:S02]  /*5830*/  UP2UR UR20, UPR, URZ, 0x2 ;  /* 0x00000002ff147883 */ /* 0x000fe40008000000 */
[----:B------:R-:W-:Y:S02]  /*5840*/  UISETP.NE.AND UP1, UPT, UR41, 0x1, UPT ;  /* 0x000000012900788c */ /* 0x000fe4000bf25270 */
[----:B-1----:R-:W-:Y:S02]  /*5850*/  UIMAD.WIDE.U32 UR16, UR4, UR22, URZ ;  /* 0x00000016041072a5 */ /* 0x002fe4000f8e00ff */
[----:B------:R-:W-:Y:S01]  /*5860*/  USEL UR7, UR38, UR40, !UP0 ;  /* 0x0000002826077287 */ /* 0x000fe2000c000000 */
[----:B------:R-:W-:Y:S02]  /*5870*/  UMOV UR5, UR9 ;  /* 0x0000000900057c82 */ /* 0x000fe40008000000 */
[----:B------:R-:W-:Y:S02]  /*5880*/  USHF.R.U32.HI UR6, URZ, UR43, UR5 ;  /* 0x0000002bff067299 */ /* 0x000fe40008011605 */
[----:B------:R-:W-:Y:S02]  /*5890*/  UIMAD.WIDE.U32 UR18, UR7, UR22, URZ ;  /* 0x00000016071272a5 */ /* 0x000fe4000f8e00ff */
[----:B------:R-:W-:Y:S02]  /*58a0*/  USEL UR6, UR13, UR6, !UP2 ;  /* 0x000000060d067287 */ /* 0x000fe4000d000000 */
[----:B------:R-:W-:Y:S01]  /*58b0*/  UISETP.NE.AND UP2, UPT, UR12, URZ, UPT ;  /* 0x000000ff0c00728c */ /* 0x000fe2000bf45270 */
[----:B------:R-:W-:Y:S01]  /*58c0*/  UMOV UR5, UR11 ;  /* 0x0000000b00057c82 */ /* 0x000fe20008000000 */
[----:B------:R-:W-:Y:S02]  /*58d0*/  UIMAD.WIDE.U32 UR10, UR6, UR22, URZ ;  /* 0x00000016060a72a5 */ /* 0x000fe4000f8e00ff */
[----:B------:R-:W-:Y:S03]  /*58e0*/  USHF.R.U32.HI UR8, URZ, UR53, UR5 ;  /* 0x00000035ff087299 */ /* 0x000fe60008011605 */
[----:B------:R-:W-:Y:S02]  /*58f0*/  UMOV UR5, UR17 ;  /* 0x0000001100057c82 */ /* 0x000fe40008000000 */
[----:B------:R-:W-:Y:S03]  /*5900*/  @UP1 USHF.R.U32.HI UR4, URZ, UR23, UR5 ;  /* 0x00000017ff041299 */ /* 0x000fe60008011605 */
[----:B------:R-:W-:Y:S01]  /*5910*/  UMOV UR5, UR19 ;  /* 0x0000001300057c82 */ /* 0x000fe20008000000 */
[----:B------:R-:W-:Y:S02]  /*5920*/  UIMAD UR4, UR41, UR4, URZ ;  /* 0x00000004290472a4 */ /* 0x000fe4000f8e02ff */
[----:B------:R-:W-:Y:S02]  /*5930*/  @UP1 USHF.R.U32.HI UR7, URZ, UR23, UR5 ;  /* 0x00000017ff071299 */ /* 0x000fe40008011605 */
[----:B------:R-:W-:Y:S02]  /*5940*/  USEL UR5, UR14, UR8, !UP0 ;  /* 0x000000080e057287 */ /* 0x000fe4000c000000 */
[----:B------:R-:W-:Y:S02]  /*5950*/  UIMAD UR8, UR41, UR7, URZ ;  /* 0x00000007290872a4 */ /* 0x000fe4000f8e02ff */
[----:B------:R-:W-:Y:S03]  /*5960*/  UISETP.GE.AND UP0, UPT, UR6, UR4, UPT ;  /* 0x000000040600728c */ /* 0x000fe6000bf06270 */
[----:B------:R-:W-:Y:S01]  /*5970*/  UMOV UR4, UR11 ;  /* 0x0000000b00047c82 */ /* 0x000fe20008000000 */
[----:B------:R-:W-:Y:S02]  /*5980*/  UISETP.GE.OR UP0, UPT, UR5, UR8, UP0 ;  /* 0x000000080500728c */ /* 0x000fe40008706670 */
[----:B------:R-:W-:Y:S02]  /*5990*/  USHF.R.U32.HI UR4, URZ, UR23, UR4 ;  /* 0x00000017ff047299 */ /* 0x000fe40008011604 */
[----:B------:R-:W-:Y:S02]  /*59a0*/  UIMAD.WIDE.U32 UR8, UR5, UR22, URZ ;  /* 0x00000016050872a5 */ /* 0x000fe4000f8e00ff */
[----:B------:R-:W-:Y:S04]  /*59b0*/  USEL UR10, UR6, UR4, !UP1 ;  /* 0x00000004060a7287 */ /* 0x000fe8000c800000 */
[----:B------:R-:W-:Y:S01]  /*59c0*/  UIADD3 UR11, UPT, UPT, -UR10, URZ, URZ ;  /* 0x000000ff0a0b7290 */ /* 0x000fe2000fffe1ff */
[----:B------:R-:W-:Y:S02]  /*59d0*/  @!UP0 UMOV UR4, UR9 ;  /* 0x0000000900048c82 */ /* 0x000fe40008000000 */
[----:B------:R-:W-:Y:S02]  /*59e0*/  @!UP0 USHF.R.U32.HI UR4, URZ, UR23, UR4 ;  /* 0x00000017ff048299 */ /* 0x000fe40008011604 */
[----:B------:R-:W-:Y:S02]  /*59f0*/  UIMAD UR8, UR41, UR11, UR6 ;  /* 0x0000000b290872a4 */ /* 0x000fe4000f8e0206 */
[----:B------:R-:W-:Y:S02]  /*5a00*/  @!UP0 USEL UR4, UR5, UR4, !UP1 ;  /* 0x0000000405048287 */ /* 0x000fe4000c800000 */
[----:B------:R-:W-:Y:S02]  /*5a10*/  UISETP.NE.AND UP1, UPT, UR20, URZ, UPT ;  /* 0x000000ff1400728c */ /* 0x000fe4000bf25270 */
[----:B------:R-:W-:Y:S02]  /*5a20*/  @!UP0 UIMAD UR7, UR7, UR8, UR4 ;  /* 0x00000008070782a4 */ /* 0x000fe4000f8e0204 */
[----:B------:R-:W-:Y:S02]  /*5a30*/  @!UP0 UIADD3 UR9, UPT, UPT, UR10, -UR4, URZ ;  /* 0x800000040a098290 */ /* 0x000fe4000fffe0ff */
[----:B------:R-:W-:Y:S02]  /*5a40*/  UIADD3 UR8, UPT, UPT, -UR6, URZ, URZ ;  /* 0x000000ff06087290 */ /* 0x000fe4000fffe1ff */
[----:B------:R-:W-:Y:S02]  /*5a50*/  UIADD3 UR4, UPT, UPT, -UR5, URZ, URZ ;  /* 0x000000ff05047290 */ /* 0x000fe4000fffe1ff */
[----:B------:R-:W-:Y:S03]  /*5a60*/  @!UP0 UIMAD UR6, UR9, UR41, UR5 ;  /* 0x00000029090682a4 */ /* 0x000fe6000f8e0205 */
[----:B------:R-:W-:Y:S01]  /*5a70*/  @!UP0 UMOV UR5, UR7 ;  /* 0x0000000700058c82 */ /* 0x000fe20008000000 */
[----:B------:R-:W-:Y:S02]  /*5a80*/  UIMAD UR7, UR15, UR4, UR14 ;  /* 0x000000040f0772a4 */ /* 0x000fe4000f8e020e */
[----:B------:R-:W-:Y:S02]  /*5a90*/  UIMAD UR4, UR54, UR8, UR13 ;  /* 0x00000008360472a4 */ /* 0x000fe4000f8e020d */
[----:B------:R-:W-:Y:S02]  /*5aa0*/  UIMAD UR14, UR5, UR15, UR7 ;  /* 0x0000000f050e72a4 */ /* 0x000fe4000f8e0207 */
[----:B------:R-:W-:Y:S11]  /*5ab0*/  UIMAD UR13, UR6, UR54, UR4 ;  /* 0x00000036060d72a4 */ /* 0x000ff6000f8e0204 */
[----:B------:R-:W-:Y:S01]  /*5ac0*/  @!UPT UIADD3 URZ, UPT, UPT, URZ, URZ, URZ ;  /* 0x000000fffffff290 */ /* 0x000fe2000fffe0ff */
.L_x_111:
[----:B------:R-:W3:Y:S01]  /*5ad0*/  @!UP4 LDCU.128 UR8, c[0x0][0xb10] ;  /* 0x00016200ff08c7ac */ /* 0x000ee20008000c00 */
[----:B------:R-:W-:Y:S02]  /*5ae0*/  ISETP.NE.U32.AND P0, PT, RZ, UR30, PT ;  /* 0x0000001eff007c0c */ /* 0x000fe4000bf05070 */
[----:B------:R-:W-:Y:S02]  /*5af0*/  SHF.L.U32 R2, R11, 0x1f, RZ ;  /* 0x0000001f0b027819 */ /* 0x000fe400000006ff */
[----:B------:R-:W-:Y:S01]  /*5b00*/  ISETP.NE.AND.EX P0, PT, RZ, UR31, PT, P0 ;  /* 0x0000001fff007c0c */ /* 0x000fe2000bf05300 */
[----:B------:R-:W4:Y:S01]  /*5b10*/  @!UP4 LDCU UR5, c[0x0][0xb0c] ;  /* 0x00016180ff05c7ac */ /* 0x000f220008000800 */
[----:B---3--:R-:W-:Y:S07]  /*5b20*/  UIMAD.WIDE.U32 UR6, UR14, UR8, URZ ;  /* 0x000000080e0672a5 */ /* 0x008fee000f8e00ff */
[----:B------:R-:W-:Y:S01]  /*5b30*/  @!UP4 UMOV UR4, UR7 ;  /* 0x000000070004cc82 */ /* 0x000fe20008000000 */
[----:B----4-:R-:W-:Y:S02]  /*5b40*/  @!UP4 UISETP.NE.AND UP0, UPT, UR5, 0x1, UPT ;  /* 0x000000010500c88c */ /* 0x010fe4000bf05270 */
[----:B------:R-:W-:Y:S02]  /*5b50*/  @!UP4 USHF.R.U32.HI UR4, URZ, UR9, UR4 ;  /* 0x00000009ff04c299 */ /* 0x000fe40008011604 */
[----:B------:R-:W-:Y:S02]  /*5b60*/  UIMAD.WIDE.U32 UR6, UR13, UR11, URZ ;  /* 0x0000000b0d0672a5 */ /* 0x000fe4000f8e00ff */
[----:B------:R-:W-:Y:S02]  /*5b70*/  @!UP4 USEL UR8, UR14, UR4, !UP0 ;  /* 0x000000040e08c287 */ /* 0x000fe4000c000000 */
[----:B------:R-:W-:Y:S03]  /*5b80*/  @!UP4 UISETP.NE.AND UP0, UPT, UR10, 0x1, UPT ;  /* 0x000000010a00c88c */ /* 0x000fe6000bf05270 */
[----:B------:R-:W-:Y:S02]  /*5b90*/  @!UP4 UMOV UR6, UR7 ;  /* 0x000000070006cc82 */ /* 0x000fe40008000000 */
[----:B------:R-:W3:Y:S02]  /*5ba0*/  @!UP4 LDCU UR4, c[0x0][0xb20] ;  /* 0x00016400ff04c7ac */ /* 0x000ee40008000800 */
[----:B---3--:R-:W-:Y:S04]  /*5bb0*/  @!UP4 USHF.R.U32.HI UR6, URZ, UR4, UR6 ;  /* 0x00000004ff06c299 */ /* 0x008fe80008011606 */
[----:B------:R-:W-:Y:S04]  /*5bc0*/  @!UP4 USEL UR6, UR13, UR6, !UP0 ;  /* 0x000000060d06c287 */ /* 0x000fe8000c000000 */
[----:B------:R-:W-:Y:S02]  /*5bd0*/  @!UP4 UIADD3 UR4, UPT, UPT, -UR8, UR6, URZ ;  /* 0x000000060804c290 */ /* 0x000fe4000fffe1ff */
[----:B------:R-:W-:Y:S02]  /*5be0*/  @!UP4 UIADD3 UR6, UPT, UPT, UR8, -UR6, URZ ;  /* 0x800000060806c290 */ /* 0x000fe4000fffe0ff */
[----:B------:R-:W-:Y:S02]  /*5bf0*/  @!UP4 UIMAD UR14, UR4, UR5, UR14 ;  /* 0x00000005040ec2a4 */ /* 0x000fe4000f8e020e */
[----:B------:R-:W-:Y:S01]  /*5c00*/  @!UP4 UIMAD UR13, UR6, UR10, UR13 ;  /* 0x0000000a060dc2a4 */ /* 0x000fe2000f8e020d */
[----:B------:R-:W-:Y:S11]  /*5c10*/  BRA.U UP1, `(.L_x_112) ;  /* 0x0000000101107547 */ /* 0x000ff6000b800000 */
[----:B------:R-:W-:Y:S04]  /*5c20*/  MOV R3, UR42 ;  /* 0x0000002a00037c02 */ /* 0x000fe80008000f00 */
[----:B------:R-:W-:Y:S04]  /*5c30*/  SHF.L.U32 R3, R3, 0x1f, RZ ;  /* 0x0000001f03037819 */ /* 0x000fe800000006ff */
[----:B------:R-:W3:Y:S02]  /*5c40*/  SYNCS.PHASECHK.TRANS64.TRYWAIT P1, [UR21+0x278], R3 ;  /* 0x00027803ff0075a7 */ /* 0x000ee40008021115 */
[----:B---3--:R-:W-:Y:S05]  /*5c50*/  @!P1 BRA `(.L_x_113) ;  /* 0x0000004400e09947 */ /* 0x008fea0003800000 */
.L_x_112:
[----:B------:R-:W-:Y:S05]  /*5c60*/  BRA.U !UP6, `(.L_x_114) ;  /* 0x000000010e387547 */ /* 0x000fea000b800000 */
[----:B------:R-:W-:Y:S01]  /*5c70*/  UPLOP3.LUT UP2, UPT, UPT, UPT, UP5, 0x80, 0x8 ;  /* 0x000000000008789c */ /* 0x000fe20003f4f050 */
[----:B------:R-:W-:Y:S01]  /*5c80*/  HFMA2 R117, -RZ, RZ, 0, 5.9604644775390625e-08 ;  /* 0x00000001ff757431 */ /* 0x000fe200000001ff */
[----:B------:R-:W2:Y:S04]  /*5c90*/  LDCU.64 UR8, c[0x0][0x358] ;  /* 0x00006b00ff0877ac */ /* 0x000ea80008000a00 */
[----:B------:R-:W-:Y:S05]  /*5ca0*/  PLOP3.LUT P1, PT, PT, PT, UP2, 0x80, 0x8 ;  /* 0x000000000008781c */ /* 0x000fea0003f2f028 */
[----:B------:R-:W3:Y:S01]  /*5cb0*/  @UP2 LDCU.64 UR4, c[0x0][0x888] ;  /* 0x00011100ff0427ac */ /* 0x000ee20008000a00 */
[----:B------:R-:W-:Y:S04]  /*5cc0*/  @UP2 UIMAD UR6, UR36, UR30, URZ ;  /* 0x0000001e240622a4 */ /* 0x000fe8000f8e02ff */
[----:B---3--:R-:W-:Y:S06]  /*5cd0*/  @UP2 UIMAD.WIDE UR4, UR6, 0x4, UR4 ;  /* 0x00000004060428a5 */ /* 0x008fec000f8e0204 */
[----:B------:R-:W-:Y:S02]  /*5ce0*/  IMAD.U32 R4, RZ, RZ, UR4 ;  /* 0x00000004ff047e24 */ /* 0x000fe4000f8e00ff */
[----:B------:R-:W-:Y:S05]  /*5cf0*/  IMAD.U32 R5, RZ, RZ, UR5 ;  /* 0x00000005ff057e24 */ /* 0x000fea000f8e00ff */
[----:B--2---:R-:W2:Y:S02]  /*5d00*/  @P1 LDG.E R0, desc[UR8][R4.64] ;  /* 0x0000000804001981 */ /* 0x004ea4000c1e1900 */
[----:B--2---:R-:W-:Y:S01]  /*5d10*/  @P1 R2UR UR45, R0 ;  /* 0x00000000002d12ca */ /* 0x004fe200000e0000 */
[----:B------:R-:W-:Y:S05]  /*5d20*/  IMAD.MOV.U32 R0, RZ, RZ, 0x1 ;  /* 0x00000001ff007424 */ /* 0x000fea00078e00ff */
[----:B------:R-:W-:Y:S08]  /*5d30*/  @!P1 PRMT R117, R0, 0x7610, R117 ;  /* 0x0000761000759816 */ /* 0x000ff00000000075 */
[----:B------:R-:W3:Y:S02]  /*5d40*/  @!UP2 LDCU UR45, c[0x0][0x880] ;  /* 0x00011000ff2da7ac */ /* 0x000ee40008000800 */
.L_x_114:
[----:B---3--:R-:W-:Y:S01]  /*5d50*/  @!P0 ISETP.EQ.AND P2, PT, RZ, UR45, PT ;  /* 0x0000002dff008c0c */ /* 0x008fe2000bf42270 */
[----:B------:R-:W-:Y:S01]  /*5d60*/  @!UPT UIADD3 URZ, UPT, UPT, URZ, URZ, URZ ;  /* 0x000000fffffff290 */ /* 0x000fe2000fffe0ff */
[----:B------:R-:W-:Y:S11]  /*5d70*/  @!P0 BRA `(.L_x_115) ;  /* 0x0000000000148947 */ /* 0x000ff60003800000 */
[----:B------:R-:W-:Y:S02]  /*5d80*/  LOP3.LUT P0, RZ, R117, 0xff, RZ, 0xc0, !PT ;  /* 0x000000ff75ff7812 */ /* 0x000fe4000780c0ff */
[----:B------:R-:W-:Y:S04]  /*5d90*/  PLOP3.LUT P2, PT, PT, PT, UP2, 0x80, 0x8 ;  /* 0x000000000008781c */ /* 0x000fe80003f4f028 */
[----:B------:R-:W-:Y:S07]  /*5da0*/  PLOP3.LUT P2, PT, P2, PT, PT, 0x8, 0x80 ;  /* 0x000000000080781c */ /* 0x000fee000174e170 */
[----:B------:R-:W-:Y:S11]  /*5db0*/  @P0 ISETP.EQ.AND P2, PT, RZ, UR45, PT ;  /* 0x0000002dff000c0c */ /* 0x000ff6000bf42270 */
[----:B------:R-:W-:Y:S02]  /*5dc0*/  @!UPT UIADD3 URZ, UPT, UPT, URZ, URZ, URZ ;  /* 0x000000fffffff290 */ /* 0x000fe4000fffe0ff */
.L_x_115:
[----:B------:R-:W3:Y:S01]  /*5dd0*/  SYNCS.PHASECHK.TRANS64.TRYWAIT P0, [UR21+0x268], R2 ;  /* 0x00026802ff0075a7 */ /* 0x000ee20008001115 */
[----:B------:R-:W-:Y:S02]  /*5de0*/  ELECT P1, URZ, PT ;  /* 0x0000000000ff782f */ /* 0x000fe40003820000 */
[----:B------:R-:W-:Y:S01]  /*5df0*/  IADD3 R10, PT, PT, R10, 0x1, RZ ;  /* 0x000000010a0a7810 */ /* 0x000fe20007ffe0ff */
[----:B---3--:R-:W-:Y:S10]  /*5e00*/  @!P0 BRA `(.L_x_116) ;  /* 0x00000044008c8947 */ /* 0x008ff40003800000 */
.L_x_236:
[----:B------:R-:W-:Y:S01]  /*5e10*/  PLOP3.LUT P1, PT, P2, P1, PT, 0xf2, 0x2f ;  /* 0x00000000002f781c */ /* 0x000fe20001723e72 */
[----:B------:R-:W-:Y:S01]  /*5e20*/  UMOV UR6, 0x0 ;  /* 0x0000000000067882 */ /* 0x000fe20000000000 */
[----:B------:R-:W-:Y:S01]  /*5e30*/  UMOV UR7, 0x10000000 ;  /* 0x1000000000077882 */ /* 0x000fe20000000000 */
[----:B------:R-:W-:Y:S01]  /*5e40*/  UMOV UR12, UR36 ;  /* 0x00000024000c7c82 */ /* 0x000fe20008000000 */
[----:B------:R-:W-:Y:S01]  /*5e50*/  UMOV UR20, UR36 ;  /* 0x0000002400147c82 */ /* 0x000fe20008000000 */
[----:B------:R-:W-:Y:S01]  /*5e60*/  UMOV UR28, UR36 ;  /* 0x00000024001c7c82 */ /* 0x000fe20008000000 */
[----:B------:R-:W-:Y:S02]  /*5e70*/  R2UR UR44, R119 ;  /* 0x00000000772c72ca */ /* 0x000fe400000e0000 */
[----:B------:R-:W-:Y:S05]  /*5e80*/  LOP3.LUT R11, R11, 0x1, RZ, 0x3c, !PT ;  /* 0x000000010b0b7812 */ /* 0x000fea00078e3cff */
[----:B--2---:R-:W-:Y:S01]  /*5e90*/  @!P1 IADD3 R2, P0, PT, R12, 0x580, RZ ;  /* 0x000005800c029810 */ /* 0x004fe20007f1e0ff */
[----:B------:R-:W-:Y:S01]  /*5ea0*/  VOTEU.ALL UP0, P1 ;  /* 0x0000000000ff7886 */ /* 0x000fe20000800000 */
[----:B------:R-:W-:Y:S02]  /*5eb0*/  VOTEU.ALL UP1, P1 ;  /* 0x0000000000ff7886 */ /* 0x000fe40000820000 */
[----:B------:R-:W-:Y:S01]  /*5ec0*/  @!P1 R2UR UR5, R2 ;  /* 0x00000000020592ca */ /* 0x000fe200000e0000 */
[----:B------:R-:W-:Y:S01]  /*5ed0*/  @!P1 IMAD.X R0, RZ, RZ, R13, P0 ;  /* 0x000000ffff009224 */ /* 0x000fe200000e060d */
[----:B------:R-:W-:Y:S01]  /*5ee0*/  @!UP0 USHF.L.U32 UR35, UR48, 0x6, URZ ;  /* 0x0000000630238899 */ /* 0x000fe200080006ff */
[----:B------:R-:W-:Y:S01]  /*5ef0*/  ISETP.NE.AND P0, PT, R10, 0x2, PT ;  /* 0x000000020a00780c */ /* 0x000fe20003f05270 */
[----:B------:R-:W-:Y:S02]  /*5f00*/  @!UP0 UIMAD UR34, UR49, 0x70, URZ ;  /* 0x00000070312288a4 */ /* 0x000fe4000f8e02ff */
[----:B------:R-:W-:Y:S01]  /*5f10*/  @!P1 R2UR UR4, R0 ;  /* 0x00000000000492ca */ /* 0x000fe200000e0000 */
[----:B------:R-:W-:Y:S01]  /*5f20*/  @!UP0 UIADD3 UR32, UPT, UPT, UR21, 0x380, URZ ;  /* 0x0000038015208890 */ /* 0x000fe2000fffe0ff */
[----:B------:R-:W-:Y:S01]  /*5f30*/  SEL R0, RZ, 0x1, P0 ;  /* 0x00000001ff007807 */ /* 0x000fe20000000000 */
[----:B------:R-:W-:Y:S01]  /*5f40*/  @!UP0 UIADD3 UR33, UPT, UPT, UR21, 0x260, URZ ;  /* 0x0000026015218890 */ /* 0x000fe2000fffe0ff */
[----:B------:R-:W-:Y:S01]  /*5f50*/  SEL R10, R10, RZ, P0 ;  /* 0x000000ff0a0a7207 */ /* 0x000fe20000000000 */
[----:B------:R-:W-:Y:S01]  /*5f60*/  @!UP0 UIADD3 UR8, UPT, UPT, UR21, 0x780, URZ ;  /* 0x0000078015088890 */ /* 0x000fe2000fffe0ff */
[----:B------:R-:W-:Y:S01]  /*5f70*/  LOP3.LUT R9, R9, R0, RZ, 0x3c, !PT ;  /* 0x0000000009097212 */ /* 0x000fe200078e3cff */
[----:B------:R-:W-:Y:S01]  /*5f80*/  IMAD.U32 R2, RZ, RZ, UR5 ;  /* 0x00000005ff027e24 */ /* 0x000fe2000f8e00ff */
[----:B------:R-:W-:Y:S02]  /*5f90*/  @!UP0 UIADD3 UR10, UPT, UPT, UR34, 0x10, URZ ;  /* 0x00000010220a8890 */ /* 0x000fe4000fffe0ff */
[----:B------:R-:W-:Y:S01]  /*5fa0*/  UMOV UR9, UR33 ;  /* 0x0000002100097c82 */ /* 0x000fe20008000000 */
[----:B------:R-:W-:Y:S01]  /*5fb0*/  UMOV UR11, UR35 ;  /* 0x00000023000b7c82 */ /* 0x000fe20008000000 */
[----:B------:R-:W-:Y:S01]  /*5fc0*/  @!UP0 UIADD3 UR16, UPT, UPT, UR21, 0xb80, URZ ;  /* 0x00000b8015108890 */ /* 0x000fe2000fffe0ff */
[----:B------:R-:W-:Y:S01]  /*5fd0*/  IMAD.U32 R3, RZ, RZ, UR4 ;  /* 0x00000004ff037e24 */ /* 0x000fe2000f8e00ff */
[----:B------:R-:W-:Y:S01]  /*5fe0*/  @!P1 R2UR UR4, R2 ;  /* 0x00000000020492ca */ /* 0x000fe200000e0000 */
[----:B------:R-:W-:Y:S01]  /*5ff0*/  @!UP0 UIADD3 UR18, UPT, UPT, UR34, 0x20, URZ ;  /* 0x0000002022128890 */ /* 0x000fe2000fffe0ff */
[----:B------:R-:W-:Y:S02]  /*6000*/  UMOV UR17, UR33 ;  /* 0x0000002100117c82 */ /* 0x000fe40008000000 */
[----:B------:R-:W-:Y:S01]  /*6010*/  @!P1 R2UR UR5, R3 ;  /* 0x00000000030592ca */ /* 0x000fe200000e0000 */
[----:B------:R-:W-:Y:S01]  /*6020*/  UMOV UR19, UR35 ;  /* 0x0000002300137c82 */ /* 0x000fe20008000000 */
[----:B------:R-:W-:Y:S02]  /*6030*/  @!UP0 UIADD3 UR24, UPT, UPT, UR21, 0xf80, URZ ;  /* 0x00000f8015188890 */ /* 0x000fe4000fffe0ff */
[----:B------:R-:W-:Y:S01]  /*6040*/  @!UP0 UIADD3 UR26, UPT, UPT, UR34, 0x30, URZ ;  /* 0x00000030221a8890 */ /* 0x000fe2000fffe0ff */
[----:B------:R-:W-:Y:S01]  /*6050*/  UMOV UR25, UR33 ;  /* 0x0000002100197c82 */ /* 0x000fe20008000000 */
[----:B------:R-:W-:Y:S01]  /*6060*/  UMOV UR27, UR35 ;  /* 0x00000023001b7c82 */ /* 0x000fe20008000000 */
[----:B------:R-:W-:Y:S02]  /*6070*/  UIADD3 UR49, UPT, UPT, UR13, UR61, URZ ;  /* 0x0000003d0d317290 */ /* 0x000fe4000fffe0ff */
[----:B------:R-:W-:Y:S04]  /*6080*/  UIADD3 UR48, UPT, UPT, UR14, UR44, URZ ;  /* 0x0000002c0e307290 */ /* 0x000fe8000fffe0ff */
[----:B------:R2:W-:Y:S01]  /*6090*/  @!UP1 UTMALDG.3D [UR32], [UR4], desc[UR6] ;  /* 0x00000620040095b4 */ /* 0x0005e20008011000 */
[----:B------:R-:W-:Y:S05]  /*60a0*/  VOTEU.ALL UP1, P1 ;  /* 0x0000000000ff7886 */ /* 0x000fea0000820000 */
[----:B------:R3:W-:Y:S01]  /*60b0*/  @!UP1 UTMALDG.3D [UR8], [UR4], desc[UR6] ;  /* 0x00000608040095b4 */ /* 0x0007e20008011000 */
[----:B------:R-:W-:Y:S05]  /*60c0*/  VOTEU.ALL UP1, P1 ;  /* 0x0000000000ff7886 */ /* 0x000fea0000820000 */
[----:B------:R4:W-:Y:S01]  /*60d0*/  @!UP1 UTMALDG.3D [UR16], [UR4], desc[UR6] ;  /* 0x00000610040095b4 */ /* 0x0009e20008011000 */
[----:B------:R-:W-:Y:S05]  /*60e0*/  VOTEU.ALL UP1, P1 ;  /* 0x0000000000ff7886 */ /* 0x000fea0000820000 */
[----:B------:R-:W-:Y:S01]  /*60f0*/  @!UP1 UTMALDG.3D [UR24], [UR4], desc[UR6] ;  /* 0x00000618040095b4 */ /* 0x000fe20008011000 */
[----:B------:R-:W-:Y:S01]  /*6100*/  VOTEU.ALL UP1, P1 ;  /* 0x0000000000ff7886 */ /* 0x000fe20000820000 */
[----:B--2---:R-:W-:Y:S01]  /*6110*/  UMOV UR36, UR29 ;  /* 0x0000001d00247c82 */ /* 0x004fe20008000000 */
[----:B---3--:R-:W-:Y:S02]  /*6120*/  @!UP0 UIADD3 UR8, UPT, UPT, UR21, 0x1380, URZ ;  /* 0x0000138015088890 */ /* 0x008fe4000fffe0ff */
[----:B------:R-:W-:Y:S02]  /*6130*/  @!UP0 UIADD3 UR10, UPT, UPT, UR34, 0x40, URZ ;  /* 0x00000040220a8890 */ /* 0x000fe4000fffe0ff */
[----:B----4-:R-:W-:Y:S02]  /*6140*/  @!UP0 UIADD3 UR16, UPT, UPT, UR21, 0x1780, URZ ;  /* 0x0000178015108890 */ /* 0x010fe4000fffe0ff */
[----:B------:R-:W-:Y:S05]  /*6150*/  @!UP0 UIADD3 UR18, UPT, UPT, UR34, 0x50, URZ ;  /* 0x0000005022128890 */ /* 0x000fea000fffe0ff */
[----:B------:R2:W-:Y:S01]  /*6160*/  @!UP1 UTMALDG.3D [UR8], [UR4], desc[UR6] ;  /* 0x00000608040095b4 */ /* 0x0005e20008011000 */
[----:B------:R-:W-:Y:S02]  /*6170*/  UPLOP3.LUT UP1, UPT, UPT, UPT, UPT, 0x80, 0x8 ;  /* 0x000000000008789c */ /* 0x000fe40003f2f070 */
[----:B--2---:R-:W-:Y:S02]  /*6180*/  @!UP0 UIADD3 UR8, UPT, UPT, UR21, 0x1b80, URZ ;  /* 0x00001b8015088890 */ /* 0x004fe4000fffe0ff */
[----:B------:R-:W-:Y:S01]  /*6190*/  @!UP0 UIADD3 UR10, UPT, UPT, UR34, 0x60, URZ ;  /* 0x00000060220a8890 */ /* 0x000fe2000fffe0ff */
[----:B------:R-:W-:Y:S05]  /*61a0*/  VOTEU.ALL UP0, P1 ;  /* 0x0000000000ff7886 */ /* 0x000fea0000800000 */
[----:B------:R2:W-:Y:S01]  /*61b0*/  @!UP0 UTMALDG.3D [UR16], [UR4], desc[UR6] ;  /* 0x00000610040085b4 */ /* 0x0005e20008011000 */
[----:B------:R-:W-:Y:S05]  /*61c0*/  VOTEU.ALL UP0, P1 ;  /* 0x0000000000ff7886 */ /* 0x000fea0000800000 */
[----:B------:R2:W-:Y:S01]  /*61d0*/  @!UP0 UTMALDG.3D [UR8], [UR4], desc[UR6] ;  /* 0x00000608040085b4 */ /* 0x0005e20008011000 */
[----:B------:R2:W-:Y:S01]  /*61e0*/  @!P1 SYNCS.ARRIVE.TRANS64.RED.A0TR RZ, [UR21+0x260], R8 ;  /* 0x00026008ffff99a7 */ /* 0x0005e20008300415 */
[----:B------:R-:W-:Y:S01]  /*61f0*/  SYNCS.ARRIVE.TRANS64.RED.A1T0 RZ, [UR50], RZ ;  /* 0x000000ffffff79a7 */ /* 0x000fe20008100432 */
[----:B------:R-:W-:Y:S05]  /*6200*/  BRA.U UP3, `(.L_x_117) ;  /* 0xfffffff103f47547 */ /* 0x000fea000b83ffff */
[----:B------:R-:W-:Y:S07]  /*6210*/  MOV R0, UR21 ;  /* 0x0000001500007c02 */ /* 0x000fee0008000f00 */
.L_x_118:
[----:B---3--:R-:W-:-:S04]  /*6220*/  SHF.L.U32 R2, R11, 0x1f, RZ ;  /* 0x0000001f0b027819 */ /* 0x008fc800000006ff */
[----:B------:R3:W4:Y:S03]  /*6230*/  SYNCS.PHASECHK.TRANS64.TRYWAIT P0, [R0+URZ+0x268], R2 ;  /* 0x00026802000075a7 */ /* 0x00072600080011ff */
[----:B----4-:R-:W-:Y:S05]  /*6240*/  @!P0 NANOSLEEP.SYNCS 0x989680 ;  /* 0x009896800000895d */ /* 0x010fea0003900000 */
[----:B------:R-:W4:Y:S02]  /*6250*/  @!P0 SYNCS.PHASECHK.TRANS64 P0, [R0+URZ+0x268], R2 ;  /* 0x00026802000085a7 */ /* 0x000f2400080010ff */
[----:B-12-4-:R-:W-:Y:S05]  /*6260*/  @P0 EXIT ;  /* 0x000000000000094d */ /* 0x016fea0003800000 */
[----:B------:R-:W-:Y:S05]  /*6270*/  BRA `(.L_x_118) ;  /* 0xfffffffc00e87947 */ /* 0x000fea000383ffff */
.L_x_109:
[----:B------:R-:W-:-:S06]  /*6280*/  UISETP.GE.AND UP0, UPT, UR20, 0x4, UPT ;  /* 0x000000041400788c */ /* 0x000fcc000bf06270 */
[----:B------:R-:W-:-:S13]  /*6290*/  PLOP3.LUT P0, PT, PT, PT, UP0, 0x80, 0x8 ;  /* 0x000000000008781c */ /* 0x000fda0003f0f008 */
[----:B-1----:R-:W-:Y:S05]  /*62a0*/  @!P0 EXIT ;  /* 0x000000000000894d */ /* 0x002fea0003800000 */
[----:B------:R-:W-:Y:S01]  /*62b0*/  BAR.SYNC.DEFER_BLOCKING 0x6, 0xa0 ;  /* 0x0182800000007b1d */ /* 0x000fe20000010000 */
[--C-:B------:R-:W-:Y:S01]  /*62c0*/  SHF.R.U32.HI R116, RZ, 0x4, R125.reuse ;  /* 0x00000004ff747819 */ /* 0x100fe2000001167d */
[C---:B------:R-:W-:Y:S01]  /*62d0*/  IMAD.U32 R2, R125.reuse, 0x10000, RZ ;  /* 0x000100007d027824 */ /* 0x040fe200078e00ff */
[----:B------:R-:W-:Y:S01]  /*62e0*/  CS2R R122, SRZ ;  /* 0x00000000007a7805 */ /* 0x000fe2000001ff00 */
[----:B------:R-:W-:Y:S01]  /*62f0*/  IMAD.SHL.U32 R3, R125, 0x10, RZ ;  /* 0x000000107d037824 */ /* 0x000fe200078e00ff */
[----:B------:R-:W-:Y:S01]  /*6300*/  LOP3.LUT R116, R116, 0x1, RZ, 0xc0, !PT ;  /* 0x0000000174747812 */ /* 0x000fe200078ec0ff */
[----:B------:R-:W-:Y:S02]  /*6310*/  UMOV UR46, 0x400 ;  /* 0x00000400002e7882 */ /* 0x000fe40000000000 */
[----:B------:R-:W1:Y:S01]  /*6320*/  LDC.64 R114, c[0x0][0x8b0] ;  /* 0x00022c00ff727b82 */ /* 0x000e620000000a00 */
[----:B------:R-:W-:Y:S01]  /*6330*/  ULEA UR46, UR50, UR46, 0x18 ;  /* 0x0000002e322e7291 */ /* 0x000fe2000f8ec0ff */
[----:B------:R-:W-:Y:S01]  /*6340*/  LOP3.LUT R3, R3, 0xf0, RZ, 0xc0, !PT ;  /* 0x000000f003037812 */ /* 0x000fe200078ec0ff */
[----:B------:R-:W-:Y:S01]  /*6350*/  IMAD.MOV.U32 R124, RZ, RZ, RZ ;  /* 0x000000ffff7c7224 */ /* 0x000fe200078e00ff */
[----:B------:R-:W-:Y:S01]  /*6360*/  LOP3.LUT R116, R116, 0x60, R125, 0xf8, !PT ;  /* 0x0000006074747812 */ /* 0x000fe200078ef87d */
[----:B------:R-:W-:Y:S01]  /*6370*/  IMAD.MOV.U32 R121, RZ, RZ, RZ ;  /* 0x000000ffff797224 */ /* 0x000fe200078e00ff */
[----:B------:R-:W-:Y:S01]  /*6380*/  LOP3.LUT R2, R2, 0x600000, RZ, 0xc0, !PT ;  /* 0x0060000002027812 */ /* 0x000fe200078ec0ff */
[----:B------:R-:W2:Y:S01]  /*6390*/  LDCU UR59, c[0x0][0x370] ;  /* 0x00006e00ff3b77ac */ /* 0x000ea20008000800 */
[----:B------:R-:W3:Y:S01]  /*63a0*/  LDC.64 R112, c[0x0][0x8a8] ;  /* 0x00022a00ff707b82 */ /* 0x000ee20000000a00 */
[----:B------:R-:W-:Y:S01]  /*63b0*/  IMAD R116, R116, 0x8, R3 ;  /* 0x0000000874747824 */ /* 0x000fe200078e0203 */
[----:B------:R-:W-:Y:S01]  /*63c0*/  LOP3.LUT R125, R125, 0x60, RZ, 0xc0, !PT ;  /* 0x000000607d7d7812 */ /* 0x000fe200078ec0ff */
[----:B------:R-:W4:Y:S01]  /*63d0*/  LDCU UR44, c[0x0][0xb0c] ;  /* 0x00016180ff2c77ac */ /* 0x000f220008000800 */
[----:B------:R-:W1:Y:S01]  /*63e0*/  LDCU UR40, c[0x0][0xb30] ;  /* 0x00016600ff2877ac */ /* 0x000e620008000800 */
[----:B------:R-:W2:Y:S01]  /*63f0*/  LDS R0, [UR46+0x330] ;  /* 0x0003302eff007984 */ /* 0x000ea20008000800 */
[----:B------:R-:W1:Y:S01]  /*6400*/  LDCU.64 UR56, c[0x0][0x888] ;  /* 0x00011100ff3877ac */ /* 0x000e620008000a00 */
[----:B------:R-:W1:Y:S01]  /*6410*/  LDCU.64 UR42, c[0x0][0xb28] ;  /* 0x00016500ff2a77ac */ /* 0x000e620008000a00 */
[----:B------:R-:W1:Y:S01]  /*6420*/  LDCU.64 UR62, c[0x0][0x890] ;  /* 0x00011200ff3e77ac */ /* 0x000e620008000a00 */
[----:B------:R-:W1:Y:S01]  /*6430*/  LDCU.128 UR52, c[0x0][0xb10] ;  /* 0x00016200ff3477ac */ /* 0x000e620008000c00 */
[----:B------:R-:W1:Y:S01]  /*6440*/  LDCU UR58, c[0x0][0x374] ;  /* 0x00006e80ff3a77ac */ /* 0x000e620008000800 */
[----:B------:R-:W-:Y:S01]  /*6450*/  UMOV UR39, URZ ;  /* 0x000000ff00277c82 */ /* 0x000fe20008000000 */
[----:B-12-4-:R-:W-:-:S07]  /*6460*/  IMAD.IADD R2, R0, 0x1, R2 ;  /* 0x0000000100027824 */ /* 0x016fce00078e0202 */
.L_x_137:
[----:B------:R-:W-:Y:S02]  /*6470*/  LEA R8, R121, UR46, 0x3 ;  /* 0x0000002e79087c11 */ /* 0x000fe4000f8e18ff */
[----:B------:R-:W-:Y:S02]  /*6480*/  SHF.L.U32 R0, R123, 0x1f, RZ ;  /* 0x0000001f7b007819 */ /* 0x000fe400000006ff */
[----:B-1----:R-:W-:Y:S02]  /*6490*/  LEA R4, R121, UR46, 0x4 ;  /* 0x0000002e79047c11 */ /* 0x002fe4000f8e20ff */
[----:B------:R-:W1:Y:S02]  /*64a0*/  SYNCS.PHASECHK.TRANS64.TRYWAIT P0, [R8+URZ+0x280], R0 ;  /* 0x00028000080075a7 */ /* 0x000e6400080011ff */
[----:B-12---:R-:W-:Y:S05]  /*64b0*/  @!P0 BRA `(.L_x_119) ;  /* 0x0000003c00f88947 */ /* 0x006fea0003800000 */
.L_x_237:
[----:B------:R-:W2:Y:S01]  /*64c0*/  LDS.128 R4, [R4+0x310] ;  /* 0x0003100004047984 */ /* 0x000ea20000000c00 */
[----:B------:R-:W-:Y:S01]  /*64d0*/  UISETP.GE.AND UP0, UPT, UR41, 0x1, UPT ;  /* 0x000000012900788c */ /* 0x000fe2000bf06270 */
[----:B------:R-:W-:Y:S01]  /*64e0*/  @!PT LDS RZ, [RZ] ;  /* 0x00000000fffff984 */ /* 0x000fe20000000800 */
[----:B------:R-:W-:Y:S01]  /*64f0*/  @!PT LDS RZ, [RZ] ;  /* 0x00000000fffff984 */ /* 0x000fe20000000800 */
[----:B------:R-:W-:Y:S01]  /*6500*/  @!PT LDS RZ, [RZ] ;  /* 0x00000000fffff984 */ /* 0x000fe20000000800 */
[----:B------:R-:W-:Y:S01]  /*6510*/  @!PT LDS RZ, [RZ] ;  /* 0x00000000fffff984 */ /* 0x000fe20000000800 */
[----:B------:R4:W-:Y:S06]  /*6520*/  MEMBAR.ALL.CTA ;  /* 0x0000000000007992 */ /* 0x0009ec0000008000 */
[----:B----4-:R-:W4:Y:S01]  /*6530*/  FENCE.VIEW.ASYNC.S ;  /* 0x00000000000073c6 */ /* 0x010f220000000000 */
[----:B--2---:R-:W-:Y:S11]  /*6540*/  LOP3.LUT P0, RZ, R6, 0x1, RZ, 0xc0, !PT ;  /* 0x0000000106ff7812 */ /* 0x004ff6000780c0ff */
[----:B------:R-:W-:Y:S02]  /*6550*/  @!UPT UIADD3 URZ, UPT, UPT, URZ, URZ, URZ ;  /* 0x000000fffffff290 */ /* 0x000fe4000fffe0ff */
[----:B----4-:R-:W-:Y:S01]  /*6560*/  VOTEU.ANY UP1, P0 ;  /* 0x0000000000ff7886 */ /* 0x010fe20000020100 */
[----:B------:R-:W-:Y:S01]  /*6570*/  PLOP3.LUT P0, PT, PT, PT, UP1, 0x80, 0x8 ;  /* 0x000000000008781c */ /* 0x000fe20003f0f018 */
[----:B------:R-:W-:Y:S11]  /*6580*/  UP2UR UR51, UPR, URZ, 0x2 ;  /* 0x00000002ff337883 */ /* 0x000ff60008000000 */
[----:B------:R-:W-:Y:S01]  /*6590*/  @!UPT UIADD3 URZ, UPT, UPT, URZ, URZ, URZ ;  /* 0x000000fffffff290 */ /* 0x000fe2000fffe0ff */
[----:B-1----:R-:W-:Y:S02]  /*65a0*/  @P0 SHF.R.U32.HI R0, RZ, 0x10, R5 ;  /* 0x00000010ff000819 */ /* 0x002fe40000011605 */
        /* <DEDUP_REMOVED lines=12> */
[----:B------:R-:W2:Y:S01]  /*6670*/  LDCU UR12, c[0x0][0xb20] ;  /* 0x00016400ff0c77ac */ /* 0x000ea20008000800 */
[----:B------:R-:W-:Y:S02]  /*6680*/  UIMAD.WIDE.U32 UR4, UR58, UR55, URZ ;  /* 0x000000373a0472a5 */ /* 0x000fe4000f8e00ff */
[----:B------:R-:W-:Y:S02]  /*6690*/  UIMAD.WIDE.U32 UR6, UR59, UR52, URZ ;  /* 0x000000343b0672a5 */ /* 0x000fe4000f8e00ff */
[----:B------:R-:W-:Y:S02]  /*66a0*/  UISETP.NE.AND UP0, UPT, UR54, 0x1, UPT ;  /* 0x000000013600788c */ /* 0x000fe4000bf05270 */
[----:B------:R-:W-:Y:S02]  /*66b0*/  UIMAD.WIDE.U32 UR8, UR37, UR55, URZ ;  /* 0x00000037250872a5 */ /* 0x000fe4000f8e00ff */
[----:B------:R-:W-:Y:S02]  /*66c0*/  UISETP.NE.AND UP1, UPT, UR44, 0x1, UPT ;  /* 0x000000012c00788c */ /* 0x000fe4000bf25270 */
[----:B------:R-:W-:Y:S02]  /*66d0*/  UIMAD.WIDE.U32 UR10, UR38, UR52, URZ ;  /* 0x00000034260a72a5 */ /* 0x000fe4000f8e00ff */
[----:B------:R-:W-:Y:S01]  /*66e0*/  UISETP.NE.AND UP2, UPT, UR41, 0x1, UPT ;  /* 0x000000012900788c */ /* 0x000fe2000bf45270 */
[----:B------:R-:W-:Y:S02]  /*66f0*/  UMOV UR4, UR5 ;  /* 0x0000000500047c82 */ /* 0x000fe40008000000 */
[----:B--2---:R-:W-:Y:S03]  /*6700*/  USHF.R.U32.HI UR5, URZ, UR12, UR4 ;  /* 0x0000000cff057299 */ /* 0x004fe60008011604 */
[----:B------:R-:W-:Y:S02]  /*6710*/  UMOV UR4, UR7 ;  /* 0x0000000700047c82 */ /* 0x000fe40008000000 */
[----:B------:R-:W-:Y:S02]  /*6720*/  USHF.R.U32.HI UR7, URZ, UR53, UR4 ;  /* 0x00000035ff077299 */ /* 0x000fe40008011604 */
[----:B------:R-:W-:Y:S02]  /*6730*/  USEL UR4, UR58, UR5, !UP0 ;  /* 0x000000053a047287 */ /* 0x000fe4000c000000 */
[----:B------:R-:W-:Y:S01]  /*6740*/  USEL UR7, UR59, UR7, !UP1 ;  /* 0x000000073b077287 */ /* 0x000fe2000c800000 */
[----:B------:R-:W-:Y:S01]  /*6750*/  UMOV UR5, UR9 ;  /* 0x0000000900057c82 */ /* 0x000fe20008000000 */
[----:B------:R-:W-:Y:S02]  /*6760*/  UIMAD.WIDE.U32 UR8, UR4, UR42, URZ ;  /* 0x0000002a040872a5 */ /* 0x000fe4000f8e00ff */
[----:B------:R-:W-:Y:S03]  /*6770*/  USHF.R.U32.HI UR6, URZ, UR12, UR5 ;  /* 0x0000000cff067299 */ /* 0x000fe60008011605 */
[----:B------:R-:W-:Y:S01]  /*6780*/  UMOV UR5, UR11 ;  /* 0x0000000b00057c82 */ /* 0x000fe20008000000 */
[----:B------:R-:W-:Y:S02]  /*6790*/  UIMAD.WIDE.U32 UR10, UR7, UR42, URZ ;  /* 0x0000002a070a72a5 */ /* 0x000fe4000f8e00ff */
[----:B------:R-:W-:Y:S02]  /*67a0*/  USEL UR6, UR37, UR6, !UP0 ;  /* 0x0000000625067287 */ /* 0x000fe4000c000000 */
[----:B------:R-:W-:Y:S01]  /*67b0*/  USHF.R.U32.HI UR5, URZ, UR53, UR5 ;  /* 0x00000035ff057299 */ /* 0x000fe20008011605 */
[----:B------:R-:W-:Y:S02]  /*67c0*/  UMOV UR8, UR9 ;  /* 0x0000000900087c82 */ /* 0x000fe40008000000 */
[----:B------:R-:W-:Y:S01]  /*67d0*/  UMOV UR10, UR11 ;  /* 0x0000000b000a7c82 */ /* 0x000fe20008000000 */
[----:B------:R-:W-:Y:S02]  /*67e0*/  @UP2 USHF.R.U32.HI UR4, URZ, UR43, UR8 ;  /* 0x0000002bff042299 */ /* 0x000fe40008011608 */
[----:B------:R-:W-:Y:S02]  /*67f0*/  @UP2 USHF.R.U32.HI UR7, URZ, UR43, UR10 ;  /* 0x0000002bff072299 */ /* 0x000fe4000801160a */
[----:B------:R-:W-:Y:S02]  /*6800*/  UIMAD UR4, UR41, UR4, URZ ;  /* 0x00000004290472a4 */ /* 0x000fe4000f8e02ff */
[----:B------:R-:W-:Y:S02]  /*6810*/  UIMAD.WIDE.U32 UR10, UR6, UR42, URZ ;  /* 0x0000002a060a72a5 */ /* 0x000fe4000f8e00ff */
[----:B------:R-:W-:Y:S02]  /*6820*/  USEL UR5, UR38, UR5, !UP1 ;  /* 0x0000000526057287 */ /* 0x000fe4000c800000 */
[----:B------:R-:W-:Y:S02]  /*6830*/  UIMAD UR8, UR41, UR7, URZ ;  /* 0x00000007290872a4 */ /* 0x000fe4000f8e02ff */
[----:B------:R-:W-:Y:S03]  /*6840*/  UISETP.GE.AND UP0, UPT, UR6, UR4, UPT ;  /* 0x000000040600728c */ /* 0x000fe6000bf06270 */
[----:B------:R-:W-:Y:S01]  /*6850*/  UMOV UR4, UR11 ;  /* 0x0000000b00047c82 */ /* 0x000fe20008000000 */
[----:B------:R-:W-:Y:S02]  /*6860*/  UISETP.GE.OR UP0, UPT, UR5, UR8, UP0 ;  /* 0x000000080500728c */ /* 0x000fe40008706670 */
[----:B------:R-:W-:Y:S02]  /*6870*/  USHF.R.U32.HI UR4, URZ, UR43, UR4 ;  /* 0x0000002bff047299 */ /* 0x000fe40008011604 */
[----:B------:R-:W-:Y:S02]  /*6880*/  UIMAD.WIDE.U32 UR8, UR5, UR42, URZ ;  /* 0x0000002a050872a5 */ /* 0x000fe4000f8e00ff */
[----:B------:R-:W-:Y:S02]  /*6890*/  USEL UR11, UR6, UR4, !UP2 ;  /* 0x00000004060b7287 */ /* 0x000fe4000d000000 */
[----:B------:R-:W-:Y:S02]  /*68a0*/  UIADD3 UR8, UPT, UPT, -UR5, URZ, URZ ;  /* 0x000000ff05087290 */ /* 0x000fe4000fffe1ff */
[----:B------:R-:W-:Y:S01]  /*68b0*/  UIADD3 UR10, UPT, UPT, -UR11, URZ, URZ ;  /* 0x000000ff0b0a7290 */ /* 0x000fe2000fffe1ff */
[----:B------:R-:W-:Y:S01]  /*68c0*/  @!UP0 UMOV UR4, UR9 ;  /* 0x0000000900048c82 */ /* 0x000fe20008000000 */
[----:B------:R-:W-:Y:S02]  /*68d0*/  UIADD3 UR9, UPT, UPT, -UR6, URZ, URZ ;  /* 0x000000ff06097290 */ /* 0x000fe4000fffe1ff */
[----:B------:R-:W-:Y:S02]  /*68e0*/  @!UP0 USHF.R.U32.HI UR4, URZ, UR43, UR4 ;  /* 0x0000002bff048299 */ /* 0x000fe40008011604 */
[----:B------:R-:W-:Y:S02]  /*68f0*/  UIMAD UR10, UR41, UR10, UR6 ;  /* 0x0000000a290a72a4 */ /* 0x000fe4000f8e0206 */
[----:B------:R-:W-:Y:S04]  /*6900*/  @!UP0 USEL UR4, UR5, UR4, !UP2 ;  /* 0x0000000405048287 */ /* 0x000fe8000d000000 */
[----:B------:R-:W-:Y:S02]  /*6910*/  @!UP0 UIMAD UR10, UR7, UR10, UR4 ;  /* 0x0000000a070a82a4 */ /* 0x000fe4000f8e0204 */
[----:B------:R-:W-:Y:S02]  /*6920*/  @!UP0 UIADD3 UR11, UPT, UPT, UR11, -UR4, URZ ;  /* 0x800000040b0b8290 */ /* 0x000fe4000fffe0ff */
[----:B------:R-:W-:Y:S02]  /*6930*/  UIMAD UR7, UR44, UR8, UR38 ;  /* 0x000000082c0772a4 */ /* 0x000fe4000f8e0226 */
[----:B------:R-:W-:Y:S02]  /*6940*/  @!UP0 UIMAD UR6, UR11, UR41, UR5 ;  /* 0x000000290b0682a4 */ /* 0x000fe4000f8e0205 */
[----:B------:R-:W-:Y:S01]  /*6950*/  UIMAD UR4, UR54, UR9, UR37 ;  /* 0x00000009360472a4 */ /* 0x000fe2000f8e0225 */
[----:B------:R-:W-:Y:S02]  /*6960*/  @!UP0 UMOV UR5, UR10 ;  /* 0x0000000a00058c82 */ /* 0x000fe40008000000 */
[----:B------:R-:W-:Y:S02]  /*6970*/  UIMAD UR38, UR5, UR44, UR7 ;  /* 0x0000002c052672a4 */ /* 0x000fe4000f8e0207 */
[----:B------:R-:W-:Y:S11]  /*6980*/  UIMAD UR37, UR6, UR54, UR4 ;  /* 0x00000036062572a4 */ /* 0x000ff6000f8e0204 */
[----:B------:R-:W-:Y:S01]  /*6990*/  @!UPT UIADD3 URZ, UPT, UPT, URZ, URZ, URZ ;  /* 0x000000fffffff290 */ /* 0x000fe2000fffe0ff */
.L_x_120:
[----:B------:R-:W-:Y:S01]  /*69a0*/  UISETP.NE.AND UP0, UPT, UR40, 0x1, UPT ;  /* 0x000000012800788c */ /* 0x000fe2000bf05270 */
[----:B------:R-:W-:Y:S01]  /*69b0*/  ISETP.NE.U32.AND P1, PT, R114, RZ, PT ;  /* 0x000000ff7200720c */ /* 0x000fe20003f25070 */
[----:B------:R-:W-:Y:S03]  /*69c0*/  UISETP.NE.U32.AND UP3, UPT, UR62, URZ, UPT ;  /* 0x000000ff3e00728c */ /* 0x000fe6000bf65070 */
[----:B------:R-:W-:Y:S01]  /*69d0*/  ISETP.NE.AND.EX P1, PT, R115, RZ, PT, P1 ;  /* 0x000000ff7300720c */ /* 0x000fe20003f25310 */
[----:B------:R-:W-:Y:S05]  /*69e0*/  UISETP.NE.AND.EX UP3, UPT, UR63, URZ, UPT, UP3 ;  /* 0x000000ff3f00728c */ /* 0x000fea000bf65330 */
[----:B------:R-:W2:Y:S01]  /*69f0*/  @!UP0 LDCU.128 UR12, c[0x0][0xb10] ;  /* 0x00016200ff0c87ac */ /* 0x000ea20008000c00 */
[----:B------:R-:W4:Y:S01]  /*6a00*/  @!UP0 LDCU UR5, c[0x0][0xb0c] ;  /* 0x00016180ff0587ac */ /* 0x000f220008000800 */
[----:B------:R-:W3:Y:S01]  /*6a10*/  @!UP0 LDCU UR10, c[0x0][0xb20] ;  /* 0x00016400ff0a87ac */ /* 0x000ee20008000800 */
[----:B--2---:R-:W-:Y:S02]  /*6a20*/  UIMAD.WIDE.U32 UR8, UR38, UR12, URZ ;  /* 0x0000000c260872a5 */ /* 0x004fe4000f8e00ff */
[----:B------:R-:W-:Y:S02]  /*6a30*/  UIMAD.WIDE.U32 UR6, UR37, UR15, URZ ;  /* 0x0000000f250672a5 */ /* 0x000fe4000f8e00ff */
[----:B------:R-:W-:Y:S03]  /*6a40*/  @!UP0 UISETP.NE.AND UP1, UPT, UR14, 0x1, UPT ;  /* 0x000000010e00888c */ /* 0x000fe6000bf25270 */
[----:B------:R-:W-:Y:S01]  /*6a50*/  @!UP0 UMOV UR4, UR9 ;  /* 0x0000000900048c82 */ /* 0x000fe20008000000 */
[----:B----4-:R-:W-:Y:S02]  /*6a60*/  @!UP0 UISETP.NE.AND UP2, UPT, UR5, 0x1, UPT ;  /* 0x000000010500888c */ /* 0x010fe4000bf45270 */
[----:B------:R-:W-:Y:S01]  /*6a70*/  @!UP0 USHF.R.U32.HI UR4, URZ, UR13, UR4 ;  /* 0x0000000dff048299 */ /* 0x000fe20008011604 */
[----:B------:R-:W-:Y:S02]  /*6a80*/  @!UP0 UMOV UR6, UR7 ;  /* 0x0000000700068c82 */ /* 0x000fe40008000000 */
[----:B---3--:R-:W-:Y:S02]  /*6a90*/  @!UP0 USHF.R.U32.HI UR6, URZ, UR10, UR6 ;  /* 0x0000000aff068299 */ /* 0x008fe40008011606 */
[----:B------:R-:W-:Y:S02]  /*6aa0*/  @!UP0 USEL UR7, UR38, UR4, !UP2 ;  /* 0x0000000426078287 */ /* 0x000fe4000d000000 */
[----:B------:R-:W-:Y:S04]  /*6ab0*/  @!UP0 USEL UR6, UR37, UR6, !UP1 ;  /* 0x0000000625068287 */ /* 0x000fe8000c800000 */
[----:B------:R-:W-:Y:S02]  /*6ac0*/  @!UP0 UIADD3 UR4, UPT, UPT, -UR7, UR6, URZ ;  /* 0x0000000607048290 */ /* 0x000fe4000fffe1ff */
[----:B------:R-:W-:Y:S02]  /*6ad0*/  @!UP0 UIADD3 UR6, UPT, UPT, UR7, -UR6, URZ ;  /* 0x8000000607068290 */ /* 0x000fe4000fffe0ff */
[----:B------:R-:W-:Y:S02]  /*6ae0*/  @!UP0 UIMAD UR38, UR4, UR5, UR38 ;  /* 0x00000005042682a4 */ /* 0x000fe4000f8e0226 */
[----:B------:R-:W-:Y:S01]  /*6af0*/  @!UP0 UIMAD UR37, UR6, UR14, UR37 ;  /* 0x0000000e062582a4 */ /* 0x000fe2000f8e0225 */
[----:B------:R-:W-:Y:S11]  /*6b00*/  BRA.U !UP3, `(.L_x_121) ;  /* 0x000000010b407547 */ /* 0x000ff6000b800000 */
[----:B------:R-:W-:Y:S01]  /*6b10*/  UISETP.NE.U32.AND UP0, UPT, UR56, URZ, UPT ;  /* 0x000000ff3800728c */ /* 0x000fe2000bf05070 */
[----:B------:R-:W-:Y:S01]  /*6b20*/  HFMA2 R117, -RZ, RZ, 0, 5.9604644775390625e-08 ;  /* 0x00000001ff757431 */ /* 0x000fe200000001ff */
[----:B------:R-:W2:Y:S01]  /*6b30*/  LDCU.64 UR8, c[0x0][0x358] ;  /* 0x00006b00ff0877ac */ /* 0x000ea20008000a00 */
[----:B-1----:R-:W-:Y:S01]  /*6b40*/  IMAD.MOV.U32 R0, RZ, RZ, 0x1 ;  /* 0x00000001ff007424 */ /* 0x002fe200078e00ff */
[----:B------:R-:W-:Y:S06]  /*6b50*/  UISETP.NE.AND.EX UP0, UPT, UR57, URZ, UPT, UP0 ;  /* 0x000000ff3900728c */ /* 0x000fec000bf05300 */
[----:B------:R-:W-:Y:S05]  /*6b60*/  PLOP3.LUT P0, PT, PT, PT, UP0, 0x80, 0x8 ;  /* 0x000000000008781c */ /* 0x000fea0003f0f008 */
[----:B------:R-:W1:Y:S01]  /*6b70*/  @UP0 LDCU.64 UR4, c[0x0][0x888] ;  /* 0x00011100ff0407ac */ /* 0x000e620008000a00 */
[----:B------:R-:W-:Y:S07]  /*6b80*/  @UP0 UIMAD UR6, UR36, UR62, URZ ;  /* 0x0000003e240602a4 */ /* 0x000fee000f8e02ff */
[----:B------:R-:W-:Y:S01]  /*6b90*/  @!P0 PRMT R117, R0, 0x7610, R117 ;  /* 0x0000761000758816 */ /* 0x000fe20000000075 */
[----:B-1----:R-:W-:Y:S06]  /*6ba0*/  @UP0 UIMAD.WIDE UR4, UR6, 0x4, UR4 ;  /* 0x00000004060408a5 */ /* 0x002fec000f8e0204 */
[----:B------:R-:W-:Y:S02]  /*6bb0*/  IMAD.U32 R4, RZ, RZ, UR4 ;  /* 0x00000004ff047e24 */ /* 0x000fe4000f8e00ff */
[----:B------:R-:W-:Y:S05]  /*6bc0*/  IMAD.U32 R5, RZ, RZ, UR5 ;  /* 0x00000005ff057e24 */ /* 0x000fea000f8e00ff */
[----:B--2---:R-:W2:Y:S02]  /*6bd0*/  @P0 LDG.E R4, desc[UR8][R4.64] ;  /* 0x0000000804040981 */ /* 0x004ea4000c1e1900 */
[----:B--2---:R-:W-:Y:S11]  /*6be0*/  @P0 R2UR UR45, R4 ;  /* 0x00000000042d02ca */ /* 0x004ff600000e0000 */
[----:B------:R-:W-:Y:S03]  /*6bf0*/  @!UPT UIADD3 URZ, UPT, UPT, URZ, URZ, URZ ;  /* 0x000000fffffff290 */ /* 0x000fe6000fffe0ff */
[----:B------:R-:W2:Y:S02]  /*6c00*/  @!UP0 LDCU UR45, c[0x0][0x880] ;  /* 0x00011000ff2d87ac */ /* 0x000ea40008000800 */
.L_x_121:
[----:B------:R-:W-:Y:S05]  /*6c10*/  @!P1 BRA `(.L_x_122) ;  /* 0x0000000000249947 */ /* 0x000fea0003800000 */
[----:B------:R-:W-:Y:S01]  /*6c20*/  ISETP.NE.U32.AND P0, PT, R112, RZ, PT ;  /* 0x000000ff7000720c */ /* 0x000fe20003f05070 */
[----:B------:R-:W3:Y:S03]  /*6c30*/  LDCU.64 UR4, c[0x0][0x358] ;  /* 0x00006b00ff0477ac */ /* 0x000ee60008000a00 */
[----:B------:R-:W-:Y:S11]  /*6c40*/  ISETP.NE.AND.EX P0, PT, R113, RZ, PT, P0 ;  /* 0x000000ff7100720c */ /* 0x000ff60003f05300 */
[----:B------:R-:W-:Y:S02]  /*6c50*/  @!UPT UIADD3 URZ, UPT, UPT, URZ, URZ, URZ ;  /* 0x000000fffffff290 */ /* 0x000fe4000fffe0ff */
[----:B------:R-:W4:Y:S01]  /*6c60*/  @P0 LDC.64 R4, c[0x0][0x8a8] ;  /* 0x00022a00ff040b82 */ /* 0x000f220000000a00 */
[----:B-1----:R-:W-:Y:S04]  /*6c70*/  @P0 IMAD R0, R114, UR36, RZ ;  /* 0x0000002472000c24 */ /* 0x002fe8000f8e02ff */
[----:B----4-:R-:W-:Y:S05]  /*6c80*/  @P0 IMAD.WIDE R4, R0, 0x4, R4 ;  /* 0x0000000400040825 */ /* 0x010fea00078e0204 */
[----:B---3-5:R3:W5:Y:S02]  /*6c90*/  @P0 LDG.E R16, desc[UR4][R4.64] ;  /* 0x0000000404100981 */ /* 0x028764000c1e1900 */
[----:B---3--:R-:W4:Y:S02]  /*6ca0*/  @!P0 LDC R16, c[0x0][0x8a0] ;  /* 0x00022800ff108b82 */ /* 0x008f240000000800 */
.L_x_122:
[----:B------:R-:W-:Y:S01]  /*6cb0*/  R2UR UR4, R120 ;  /* 0x00000000780472ca */ /* 0x000fe200000e0000 */
[----:B------:R-:W-:Y:S01]  /*6cc0*/  UPLOP3.LUT UP1, UPT, UPT, UPT, UPT, 0x40, 0x4 ;  /* 0x000000000004789c */ /* 0x000fe20003f2e870 */
[----:B------:R-:W-:Y:S01]  /*6cd0*/  SHF.L.U32 R3, R124, 0x1f, RZ ;  /* 0x0000001f7c037819 */ /* 0x000fe200000006ff */
[----:B------:R-:W-:Y:S01]  /*6ce0*/  ULEA UR47, UR39, UR46, 0x3 ;  /* 0x0000002e272f7291 */ /* 0x000fe2000f8e18ff */
[----:B------:R-:W-:Y:S01]  /*6cf0*/  PLOP3.LUT P3, PT, PT, PT, PT, 0x8, 0x80 ;  /* 0x000000000080781c */ /* 0x000fe20003f6e170 */
[----:B------:R-:W-:Y:S01]  /*6d00*/  VIADD R121, R121, 0x1 ;  /* 0x0000000179797836 */ /* 0x000fe20000000000 */
[----:B------:R-:W-:Y:S02]  /*6d10*/  CS2R R76, SRZ ;  /* 0x00000000004c7805 */ /* 0x000fe4000001ff00 */
[----:B------:R-:W-:Y:S02]  /*6d20*/  CS2R R74, SRZ ;  /* 0x00000000004a7805 */ /* 0x000fe4000001ff00 */
[----:B------:R-:W-:Y:S02]  /*6d30*/  CS2R R72, SRZ ;  /* 0x0000000000487805 */ /* 0x000fe4000001ff00 */
[----:B------:R-:W-:Y:S02]  /*6d40*/  CS2R R22, SRZ ;  /* 0x0000000000167805 */ /* 0x000fe4000001ff00 */
[----:B------:R-:W-:Y:S02]  /*6d50*/  CS2R R78, SRZ ;  /* 0x00000000004e7805 */ /* 0x000fe4000001ff00 */
[----:B------:R-:W-:Y:S02]  /*6d60*/  CS2R R18, SRZ ;  /* 0x0000000000127805 */ /* 0x000fe4000001ff00 */
[----:B------:R-:W-:Y:S01]  /*6d70*/  CS2R R80, SRZ ;  /* 0x0000000000507805 */ /* 0x000fe2000001ff00 */
[----:B------:R-:W-:Y:S06]  /*6d80*/  UISETP.NE.AND UP4, UPT, UR4, URZ, UPT ;  /* 0x000000ff0400728c */ /* 0x000fec000bf85270 */
[----:B------:R-:W-:Y:S05]  /*6d90*/  PLOP3.LUT P1, PT, PT, PT, UP4, 0x80, 0x8 ;  /* 0x000000000008781c */ /* 0x000fea0003f2f048 */
[----:B------:R-:W3:Y:S01]  /*6da0*/  @UP4 LDCU.64 UR4, c[0x0][0x888] ;  /* 0x00011100ff0447ac */ /* 0x000ee20008000a00 */
[----:B------:R-:W-:Y:S07]  /*6db0*/  @UP4 UPLOP3.LUT UP1, UPT, UPT, UPT, UP3, 0x80, 0x8 ;  /* 0x000000000008489c */ /* 0x000fee0003f2f030 */
[----:B------:R-:W-:Y:S01]  /*6dc0*/  @P1 LOP3.LUT P0, RZ, R117, 0xff, RZ, 0xc0, !PT ;  /* 0x000000ff75ff1812 */ /* 0x000fe2000780c0ff */
[----:B--2---:R-:W-:Y:S02]  /*6dd0*/  @UP4 UISETP.NE.AND UP2, UPT, UR45, URZ, UPT ;  /* 0x000000ff2d00428c */ /* 0x004fe4000bf45270 */
[----:B---3--:R-:W-:Y:S02]  /*6de0*/  @UP4 UISETP.NE.U32.AND UP0, UPT, UR4, URZ, UPT ;  /* 0x000000ff0400428c */ /* 0x008fe4000bf05070 */
[----:B------:R-:W-:Y:S02]  /*6df0*/  @UP4 USEL UR4, URZ, 0xffffffff, UP2 ;  /* 0xffffffffff044887 */ /* 0x000fe40009000000 */
[----:B------:R-:W-:Y:S04]  /*6e00*/  @UP4 UISETP.NE.AND.EX UP0, UPT, UR5, URZ, UPT, UP0 ;  /* 0x000000ff0500428c */ /* 0x000fe8000bf05300 */
[----:B------:R-:W-:Y:S03]  /*6e10*/  @UP4 USEL UR5, URZ, 0xffffffff, UP0 ;  /* 0xffffffffff054887 */ /* 0x000fe60008000000 */
[----:B------:R-:W-:Y:S01]  /*6e20*/  @P1 VOTEU.ANY UP0, P0 ;  /* 0x0000000000ff1886 */ /* 0x000fe20000000100 */
[----:B------:R-:W-:Y:S04]  /*6e30*/  @UP1 USEL UR4, UR5, UR4, !UP0 ;  /* 0x0000000405041287 */ /* 0x000fe8000c000000 */
[----:B------:R-:W-:Y:S04]  /*6e40*/  @UP4 ULOP3.LUT UR4, UR4, 0x1, URZ, 0xc0, !UPT ;  /* 0x0000000104044892 */ /* 0x000fe8000f8ec0ff */
[----:B------:R-:W-:Y:S06]  /*6e50*/  UISETP.NE.U32.OR UP0, UPT, UR4, 0x1, !UP4 ;  /* 0x000000010400788c */ /* 0x000fec000e705470 */
[----:B------:R-:W-:Y:S11]  /*6e60*/  PLOP3.LUT P0, PT, PT, PT, UP0, 0x80, 0x8 ;  /* 0x000000000008781c */ /* 0x000ff60003f0f008 */
[----:B------:R-:W-:Y:S02]  /*6e70*/  @!UPT UIADD3 URZ, UPT, UPT, URZ, URZ, URZ ;  /* 0x000000fffffff290 */ /* 0x000fe4000fffe0ff */
[----:B-1----:R-:W-:Y:S04]  /*6e80*/  @P0 SHF.L.U32 R0, R122, 0x1f, RZ ;  /* 0x0000001f7a000819 */ /* 0x002fe800000006ff */
[----:B------:R-:W1:Y:S01]  /*6e90*/  @P0 SYNCS.PHASECHK.TRANS64.TRYWAIT P2, [UR46+0x260], R0 ;  /* 0x00026000ff0005a7 */ /* 0x000e62000804112e */
[----:B------:R2:W3:Y:S01]  /*6ea0*/  SYNCS.PHASECHK.TRANS64.TRYWAIT P1, [UR47+0x2a0], R3 ;  /* 0x0002a003ff0075a7 */ /* 0x0004e2000802112f */
[----:B-1----:R-:W-:Y:S01]  /*6eb0*/  @P0 PLOP3.LUT P3, PT, P2, PT, PT, 0x8, 0x80 ;  /* 0x000000000080081c */ /* 0x002fe2000176e170 */
[----:B------:R-:W-:Y:S01]  /*6ec0*/  @!UPT UIADD3 URZ, UPT, UPT, URZ, URZ, URZ ;  /* 0x000000fffffff290 */ /* 0x000fe2000fffe0ff */
[----:B--23--:R-:W-:Y:S11]  /*6ed0*/  BRA.U !UP0, `(.L_x_123) ;  /* 0x0000000108a47547 */ /* 0x00cff6000b800000 */
[----:B------:R-:W-:Y:S01]  /*6ee0*/  LOP3.LUT P0, RZ, R117, 0xff, RZ, 0xc0, !PT ;  /* 0x000000ff75ff7812 */ /* 0x000fe2000780c0ff */
[----:B------:R-:W-:Y:S01]  /*6ef0*/  @!UPT UIADD3 URZ, UPT, UPT, URZ, URZ, URZ ;  /* 0x000000fffffff290 */ /* 0x000fe2000fffe0ff */
[----:B------:R-:W-:Y:S11]  /*6f00*/  @!P3 BRA `(.L_x_124) ;  /* 0x00000000000cb947 */ /* 0x000ff60003800000 */
[----:B------:R-:W-:Y:S04]  /*6f10*/  SHF.L.U32 R4, R122, 0x1f, RZ ;  /* 0x0000001f7a047819 */ /* 0x000fe800000006ff */
[----:B------:R-:W1:Y:S02]  /*6f20*/  SYNCS.PHASECHK.TRANS64.TRYWAIT P2, [UR46+0x260], R4 ;  /* 0x00026004ff0075a7 */ /* 0x000e64000804112e */
[----:B-1----:R-:W-:Y:S05]  /*6f30*/  @!P2 BRA `(.L_x_125) ;  /* 0x00000034006ca947 */ /* 0x002fea0003800000 */
.L_x_124:
[----:B------:R-:W-:Y:S01]  /*6f40*/  UISETP.NE.U32.AND UP0, UPT, UR56, URZ, UPT ;  /* 0x000000ff3800728c */ /* 0x000fe2000bf05070 */
[----:B------:R-:W-:Y:S01]  /*6f50*/  CS2R R80, SRZ ;  /* 0x0000000000507805 */ /* 0x000fe2000001ff00 */
[----:B------:R-:W-:Y:S01]  /*6f60*/  UISETP.NE.AND UP1, UPT, UR45, URZ, UPT ;  /* 0x000000ff2d00728c */ /* 0x000fe2000bf25270 */
[----:B------:R-:W-:Y:S01]  /*6f70*/  CS2R R18, SRZ ;  /* 0x0000000000127805 */ /* 0x000fe2000001ff00 */
[----:B------:R-:W-:Y:S01]  /*6f80*/  UISETP.NE.AND.EX UP0, UPT, UR57, URZ, UPT, UP0 ;  /* 0x000000ff3900728c */ /* 0x000fe2000bf05300 */
[----:B------:R-:W-:Y:S01]  /*6f90*/  CS2R R78, SRZ ;  /* 0x00000000004e7805 */ /* 0x000fe2000001ff00 */
[----:B------:R-:W-:Y:S01]  /*6fa0*/  USEL UR4, URZ, 0xffffffff, UP1 ;  /* 0xffffffffff047887 */ /* 0x000fe20008800000 */
[----:B------:R-:W-:Y:S01]  /*6fb0*/  CS2R R22, SRZ ;  /* 0x0000000000167805 */ /* 0x000fe2000001ff00 */
[----:B------:R-:W-:Y:S01]  /*6fc0*/  USEL UR5, URZ, 0xffffffff, UP0 ;  /* 0xffffffffff057887 */ /* 0x000fe20008000000 */
[----:B------:R-:W-:Y:S02]  /*6fd0*/  CS2R R72, SRZ ;  /* 0x0000000000487805 */ /* 0x000fe4000001ff00 */
[----:B------:R-:W-:Y:S01]  /*6fe0*/  CS2R R74, SRZ ;  /* 0x00000000004a7805 */ /* 0x000fe2000001ff00 */
[----:B------:R-:W-:Y:S01]  /*6ff0*/  VOTEU.ANY UP0, P0 ;  /* 0x0000000000ff7886 */ /* 0x000fe20000000100 */
[----:B------:R-:W-:Y:S01]  /*7000*/  @UP3 USEL UR4, UR5, UR4, !UP0 ;  /* 0x0000000405043287 */ /* 0x000fe2000c000000 */
[----:B------:R-:W-:Y:S02]  /*7010*/  CS2R R76, SRZ ;  /* 0x00000000004c7805 */ /* 0x000fe4000001ff00 */
[----:B------:R-:W-:Y:S01]  /*7020*/  LOP3.LUT R122, R122, 0x1, RZ, 0x3c, !PT ;  /* 0x000000017a7a7812 */ /* 0x000fe200078e3cff */
[----:B------:R-:W-:Y:S04]  /*7030*/  ULOP3.LUT UR4, UR4, 0x1, URZ, 0xc0, !UPT ;  /* 0x0000000104047892 */ /* 0x000fe8000f8ec0ff */
[----:B------:R-:W-:Y:S02]  /*7040*/  UISETP.NE.U32.AND UP0, UPT, UR4, 0x1, UPT ;  /* 0x000000010400788c */ /* 0x000fe4000bf05070 */
[----:B------:R-:W-:Y:S04]  /*7050*/  UIADD3 UR4, UPT, UPT, UR46, 0x268, URZ ;  /* 0x000002682e047890 */ /* 0x000fe8000fffe0ff */
[----:B------:R-:W-:Y:S01]  /*7060*/  PLOP3.LUT P0, PT, PT, PT, UP0, 0x80, 0x8 ;  /* 0x000000000008781c */ /* 0x000fe20003f0f008 */
[----:B------:R-:W-:Y:S11]  /*7070*/  UPRMT UR4, UR50, 0x654, UR4 ;  /* 0x0000065432047896 */ /* 0x000ff60008000004 */
[----:B------:R-:W-:Y:S01]  /*7080*/  @!UPT UIADD3 URZ, UPT, UPT, URZ, URZ, URZ ;  /* 0x000000fffffff290 */ /* 0x000fe2000fffe0ff */
[----:B------:R2:W3:Y:S04]  /*7090*/  @P0 LDS.64 R80, [R116+UR46+0x380] ;  /* 0x0003802e74500984 */ /* 0x0004e80008000a00 */
[----:B------:R2:W1:Y:S04]  /*70a0*/  @P0 LDS.64 R18, [R116+UR46+0x780] ;  /* 0x0007802e74120984 */ /* 0x0004680008000a00 */
[----:B------:R2:W1:Y:S04]  /*70b0*/  @P0 LDS.64 R78, [R116+UR46+0xb80] ;  /* 0x000b802e744e0984 */ /* 0x0004680008000a00 */
[----:B------:R2:W1:Y:S04]  /*70c0*/  @P0 LDS.64 R22, [R116+UR46+0xf80] ;  /* 0x000f802e74160984 */ /* 0x0004680008000a00 */
[----:B------:R2:W1:Y:S04]  /*70d0*/  @P0 LDS.64 R72, [R116+UR46+0x1380] ;  /* 0x0013802e74480984 */ /* 0x0004680008000a00 */
[----:B------:R2:W1:Y:S04]  /*70e0*/  @P0 LDS.64 R74, [R116+UR46+0x1780] ;  /* 0x0017802e744a0984 */ /* 0x0004680008000a00 */
[----:B------:R2:W1:Y:S01]  /*70f0*/  @P0 LDS.64 R76, [R116+UR46+0x1b80] ;  /* 0x001b802e744c0984 */ /* 0x0004620008000a00 */
[----:B------:R-:W-:Y:S01]  /*7100*/  @!PT LDS RZ, [RZ] ;  /* 0x00000000fffff984 */ /* 0x000fe20000000800 */
[----:B------:R-:W-:Y:S01]  /*7110*/  @!PT LDS RZ, [RZ] ;  /* 0x00000000fffff984 */ /* 0x000fe20000000800 */
[----:B------:R-:W-:Y:S01]  /*7120*/  @!PT LDS RZ, [RZ] ;  /* 0x00000000fffff984 */ /* 0x000fe20000000800 */
[----:B------:R-:W-:Y:S01]  /*7130*/  @!PT LDS RZ, [RZ] ;  /* 0x00000000fffff984 */ /* 0x000fe20000000800 */
[----:B------:R4:W-:Y:S06]  /*7140*/  MEMBAR.ALL.CTA ;  /* 0x0000000000007992 */ /* 0x0009ec0000008000 */
[----:B----4-:R-:W4:Y:S02]  /*7150*/  FENCE.VIEW.ASYNC.S ;  /* 0x00000000000073c6 */ /* 0x010f240000000000 */
[----:B----4-:R-:W-:Y:S01]  /*7160*/  SYNCS.ARRIVE.TRANS64.RED.A1T0 RZ, [UR4], RZ ;  /* 0x000000ffffff79a7 */ /* 0x010fe20008100404 */
.L_x_123:
[----:B------:R-:W-:Y:S05]  /*7170*/  @P1 BRA `(.L_x_126) ;  /* 0x0000000000081947 */ /* 0x000fea0003800000 */
[----:B------:R-:W4:Y:S02]  /*7180*/  SYNCS.PHASECHK.TRANS64.TRYWAIT P0, [UR47+0x2a0], R3 ;  /* 0x0002a003ff0075a7 */ /* 0x000f24000800112f */
[----:B----4-:R-:W-:Y:S05]  /*7190*/  @!P0 BRA `(.L_x_127) ;  /* 0x0000003000ec8947 */ /* 0x010fea0003800000 */
.L_x_126:
[----:B------:R-:W-:Y:S04]  /*71a0*/  ULEA.HI UR4, UR39, UR39, URZ, 0x1 ;  /* 0x0000002727047291 */ /* 0x000fe8000f8f08ff */
[----:B------:R-:W-:Y:S02]  /*71b0*/  USHF.R.U32.HI UR5, URZ, 0x1, UR4 ;  /* 0x00000001ff057899 */ /* 0x000fe40008011604 */
[----:B------:R-:W-:Y:S04]  /*71c0*/  ULOP3.LUT UR4, UR4, 0xffe, URZ, 0xc0, !UPT ;  /* 0x00000ffe04047892 */ /* 0x000fe8000f8ec0ff */
[----:B------:R-:W-:Y:S01]  /*71d0*/  UIADD3 UR4, UPT, UPT, -UR4, UR39, URZ ;  /* 0x0000002704047290 */ /* 0x000fe2000fffe1ff */
[----:B-1----:R-:W-:Y:S04]  /*71e0*/  IMAD.U32 R0, RZ, RZ, UR5 ;  /* 0x00000005ff007e24 */ /* 0x002fe8000f8e00ff */
[----:B------:R-:W-:Y:S01]  /*71f0*/  IMAD R0, R0, 0x70, R2 ;  /* 0x0000007000007824 */ /* 0x000fe200078e0202 */
[----:B------:R-:W-:Y:S05]  /*7200*/  MOV R17, UR4 ;  /* 0x0000000400117c02 */ /* 0x000fea0008000f00 */
[----:B------:R-:W-:Y:S05]  /*7210*/  IMAD R17, R17, 0x100000, R0 ;  /* 0x0010000011117824 */ /* 0x000fea00078e0200 */
[----:B------:R-:W-:Y:S04]  /*7220*/  SHF.R.U32.HI R0, RZ, 0x15, R17 ;  /* 0x00000015ff007819 */ /* 0x000fe80000011611 */
[----:B------:R-:W-:Y:S11]  /*7230*/  LOP3.LUT P0, RZ, R0, 0x3, R118, 0x48, !PT ;  /* 0x0000000300ff7812 */ /* 0x000ff60007804876 */
[----:B------:R-:W-:Y:S02]  /*7240*/  @!UPT UIADD3 URZ, UPT, UPT, URZ, URZ, URZ ;  /* 0x000000fffffff290 */ /* 0x000fe4000fffe0ff */
[----:B------:R-:W-:Y:S05]  /*7250*/  @!P0 BRA `(.L_x_128) ;  /* 0x0000000000408947 */ /* 0x000fea0003800000 */
[----:B------:R-:W1:Y:S01]  /*7260*/  LDCU.64 UR8, c[0x4][0x68] ;  /* 0x01000d00ff0877ac */ /* 0x000e620008000a00 */
[----:B------:R-:W-:Y:S01]  /*7270*/  MOV R15, 0x0 ;  /* 0x00000000000f7802 */ /* 0x000fe20000000f00 */
[----:B------:R-:W-:Y:S02]  /*7280*/  HFMA2 R12, -RZ, RZ, 0, 5.9604644775390625e-08 ;  /* 0x00000001ff0c7431 */ /* 0x000fe400000001ff */
[----:B------:R-:W-:Y:S02]  /*7290*/  IMAD.MOV.U32 R8, RZ, RZ, 0x192 ;  /* 0x00000192ff087424 */ /* 0x000fe400078e00ff */
[----:B------:R-:W-:Y:S01]  /*72a0*/  IMAD.MOV.U32 R13, RZ, RZ, RZ ;  /* 0x000000ffff0d7224 */ /* 0x000fe200078e00ff */
[----:B------:R-:W2:Y:S01]  /*72b0*/  LDCU.64 UR6, c[0x4][0x70] ;  /* 0x01000e00ff0677ac */ /* 0x000ea20008000a00 */
[----:B------:R-:W3:Y:S01]  /*72c0*/  LDC.64 R14, c[0x4][R15] ;  /* 0x010000000f0e7b82 */ /* 0x000ee20000000a00 */
[----:B------:R-:W4:Y:S01]  /*72d0*/  LDCU.64 UR4, c[0x4][0x8] ;  /* 0x01000100ff0477ac */ /* 0x000f220008000a00 */
[----:B-1----:R-:W-:Y:S01]  /*72e0*/  MOV R5, UR9 ;  /* 0x0000000900057c02 */ /* 0x002fe20008000f00 */
[----:B------:R-:W-:Y:S01]  /*72f0*/  IMAD.U32 R4, RZ, RZ, UR8 ;  /* 0x00000008ff047e24 */ /* 0x000fe2000f8e00ff */
[----:B--2---:R-:W-:Y:S01]  /*7300*/  MOV R7, UR7 ;  /* 0x0000000700077c02 */ /* 0x004fe20008000f00 */
[----:B------:R-:W-:Y:S01]  /*7310*/  IMAD.U32 R6, RZ, RZ, UR6 ;  /* 0x00000006ff067e24 */ /* 0x000fe2000f8e00ff */
[----:B----4-:R-:W-:Y:S01]  /*7320*/  MOV R11, UR5 ;  /* 0x00000005000b7c02 */ /* 0x010fe20008000f00 */
[----:B------:R-:W-:Y:S02]  /*7330*/  IMAD.U32 R10, RZ, RZ, UR4 ;  /* 0x00000004ff0a7e24 */ /* 0x000fe4000f8e00ff */
[----:B------:R-:W-:Y:S07]  /*7340*/  LEPC R20, `(.L_x_128) ;  /* 0x000000001014794e */ /* 0x000fee0000000000 */
[----:B---3-5:R-:W-:Y:S05]  /*7350*/  CALL.ABS.NOINC R14 ;  /* 0x000000000e007343 */ /* 0x028fea0003c00000 */
.L_x_128:
[----:B------:R-:W-:Y:S05]  /*7360*/  WARPSYNC.ALL ;  /* 0x0000000000007948 */ /* 0x000fea0003800000 */
[C---:B------:R-:W-:Y:S01]  /*7370*/  R2UR UR4, R17.reuse ;  /* 0x00000000110472ca */ /* 0x040fe200000e0000 */
[----:B------:R-:W-:Y:S05]  /*7380*/  VIADD R0, R17, 0x10 ;  /* 0x0000001011007836 */ /* 0x000fea0000000000 */
[----:B------:R-:W-:Y:S04]  /*7390*/  SHF.R.U32.HI R0, RZ, 0x15, R0 ;  /* 0x00000015ff007819 */ /* 0x000fe80000011600 */
[----:B------:R-:W-:Y:S03]  /*73a0*/  LOP3.LUT P0, RZ, R0, 0x3, R118, 0x48, !PT ;  /* 0x0000000300ff7812 */ /* 0x000fe60007804876 */
[----:B------:R-:W1:Y:S01]  /*73b0*/  LDTM.16dp32bit_t0_t15.x8 R64, tmem[UR4] ;  /* 0x00000004004079ee */ /* 0x000e620008980000 */
[----:B------:R-:W1:Y:S09]  /*73c0*/  LDTM.16dp32bit_t16_t31.x8 R64, tmem[UR4+0x8] ;  /* 0x00000804004079ee */ /* 0x000e7200089a0000 */
[----:B-1----:R-:W-:Y:S05]  /*73d0*/  @!P0 BRA `(.L_x_129) ;  /* 0x0000000000408947 */ /* 0x002fea0003800000 */
        /* <DEDUP_REMOVED lines=16> */
.L_x_129:
[----:B------:R-:W-:Y:S05]  /*74e0*/  WARPSYNC.ALL ;  /* 0x0000000000007948 */ /* 0x000fea0003800000 */
[C---:B------:R-:W-:Y:S01]  /*74f0*/  R2UR UR4, R17.reuse ;  /* 0x00000000110472ca */ /* 0x040fe200000e0000 */
[----:B------:R-:W-:Y:S05]  /*7500*/  VIADD R0, R17, 0x20 ;  /* 0x0000002011007836 */ /* 0x000fea0000000000 */
[----:B------:R-:W-:Y:S04]  /*7510*/  SHF.R.U32.HI R0, RZ, 0x15, R0 ;  /* 0x00000015ff007819 */ /* 0x000fe80000011600 */
[----:B------:R-:W-:Y:S03]  /*7520*/  LOP3.LUT P0, RZ, R0, 0x3, R118, 0x48, !PT ;  /* 0x0000000300ff7812 */ /* 0x000fe60007804876 */
[----:B------:R-:W1:Y:S01]  /*7530*/  LDTM.16dp32bit_t0_t15.x8 R56, tmem[UR4+0x10] ;  /* 0x00001004003879ee */ /* 0x000e620008980000 */
        /* <DEDUP_REMOVED lines=18> */
.L_x_130:
        /* <DEDUP_REMOVED lines=24> */
.L_x_131:
        /* <DEDUP_REMOVED lines=24> */
.L_x_132:
        /* <DEDUP_REMOVED lines=24> */
.L_x_133:
        /* <DEDUP_REMOVED lines=24> */
.L_x_134:
[----:B------:R-:W-:Y:S01]  /*7c60*/  ISETP.NE.AND P0, PT, R125, RZ, PT ;  /* 0x000000ff7d00720c */ /* 0x000fe20003f05270 */
[----:B------:R-:W-:Y:S05]  /*7c70*/  WARPSYNC.ALL ;  /* 0x0000000000007948 */ /* 0x000fea0003800000 */
[C---:B----45:R-:W-:Y:S01]  /*7c80*/  IMAD R64, R16.reuse, R64, RZ ;  /* 0x0000004010407224 */ /* 0x070fe200078e02ff */
[----:B------:R-:W-:Y:S01]  /*7c90*/  R2UR UR4, R17 ;  /* 0x00000000110472ca */ /* 0x000fe200000e0000 */
[----:B------:R-:W-:Y:S01]  /*7ca0*/  IMAD R65, R16, R65, RZ ;  /* 0x0000004110417224 */ /* 0x000fe200078e02ff */
[----:B---3--:R-:W-:Y:S01]  /*7cb0*/  PRMT R0, R80, 0x8880, RZ ;  /* 0x0000888050007816 */ /* 0x008fe200000000ff */
[----:B------:R-:W-:Y:S01]  /*7cc0*/  IMAD R68, R16, R68, RZ ;  /* 0x0000004410447224 */ /* 0x000fe200078e02ff */
[----:B------:R-:W-:Y:S01]  /*7cd0*/  SHF.L.U32 R3, R80, 0x10, RZ ;  /* 0x0000001050037819 */ /* 0x000fe200000006ff */
[----:B------:R-:W-:Y:S01]  /*7ce0*/  IMAD R69, R16, R69, RZ ;  /* 0x0000004510457224 */ /* 0x000fe200078e02ff */
[----:B------:R-:W-:Y:S01]  /*7cf0*/  SHF.L.U32 R89, R80, 0x8, RZ ;  /* 0x0000000850597819 */ /* 0x000fe200000006ff */
[----:B------:R-:W-:Y:S01]  /*7d00*/  IMAD R64, R0, UR45, R64 ;  /* 0x0000002d00407c24 */ /* 0x000fe2000f8e0240 */
[----:B------:R-:W-:Y:S01]  /*7d10*/  SHF.R.S32.HI R3, RZ, 0x18, R3 ;  /* 0x00000018ff037819 */ /* 0x000fe20000011403 */
[C---:B------:R-:W-:Y:S01]  /*7d20*/  IMAD R56, R16.reuse, R56, RZ ;  /* 0x0000003810387224 */ /* 0x040fe200078e02ff */
[C---:B------:R-:W-:Y:S01]  /*7d30*/  PRMT R86, R81.reuse, 0x8880, RZ ;  /* 0x0000888051567816 */ /* 0x040fe200000000ff */
[C---:B------:R-:W-:Y:S01]  /*7d40*/  IMAD R57, R16.reuse, R57, RZ ;  /* 0x0000003910397224 */ /* 0x040fe200078e02ff */
[----:B------:R-:W-:Y:S01]  /*7d50*/  SHF.R.S32.HI R0, RZ, 0x18, R89 ;  /* 0x00000018ff007819 */ /* 0x000fe20000011459 */
[----:B------:R-:W-:Y:S01]  /*7d60*/  LDTM.16dp32bit_t0_t15.x8 R4, tmem[UR4+0x60] ;  /* 0x00006004000479ee */ /* 0x000fe20008980000 */
[----:B------:R-:W1:Y:S01]  /*7d70*/  LDTM.16dp32bit_t16_t31.x8 R4, tmem[UR4+0x68] ;  /* 0x00006804000479ee */ /* 0x000e6200089a0000 */
[----:B------:R-:W-:Y:S01]  /*7d80*/  SHF.R.S32.HI R12, RZ, 0x18, R80 ;  /* 0x00000018ff0c7819 */ /* 0x000fe20000011450 */
[C---:B------:R-:W-:Y:S01]  /*7d90*/  IMAD R66, R16.reuse, R66, RZ ;  /* 0x0000004210427224 */ /* 0x040fe200078e02ff */
[C---:B------:R-:W-:Y:S01]  /*7da0*/  SHF.L.U32 R13, R81.reuse, 0x10, RZ ;  /* 0x00000010510d7819 */ /* 0x040fe200000006ff */
[----:B------:R-:W-:Y:S01]  /*7db0*/  IMAD R67, R16, R67, RZ ;  /* 0x0000004310437224 */ /* 0x000fe200078e02ff */
[----:B------:R-:W-:Y:S01]  /*7dc0*/  SHF.L.U32 R14, R81, 0x8, RZ ;  /* 0x00000008510e7819 */ /* 0x000fe200000006ff */
[----:B------:R-:W-:Y:S01]  /*7dd0*/  IMAD R65, R3, UR45, R65 ;  /* 0x0000002d03417c24 */ /* 0x000fe2000f8e0241 */
[----:B------:R-:W-:Y:S01]  /*7de0*/  SHF.R.S32.HI R13, RZ, 0x18, R13 ;  /* 0x00000018ff0d7819 */ /* 0x000fe2000001140d */
[----:B------:R-:W-:Y:S01]  /*7df0*/  IMAD.MOV.U32 R3, RZ, RZ, R86 ;  /* 0x000000ffff037224 */ /* 0x000fe200078e0056 */
[----:B------:R-:W-:Y:S01]  /*7e00*/  PRMT R111, R18, 0x8880, RZ ;  /* 0x00008880126f7816 */ /* 0x000fe200000000ff */
[----:B------:R-:W-:Y:S01]  /*7e10*/  IMAD R66, R0, UR45, R66 ;  /* 0x0000002d00427c24 */ /* 0x000fe2000f8e0242 */
[----:B------:R-:W-:Y:S01]  /*7e20*/  SHF.R.S32.HI R14, RZ, 0x18, R14 ;  /* 0x00000018ff0e7819 */ /* 0x000fe2000001140e */
[----:B------:R-:W-:Y:S01]  /*7e30*/  IMAD R67, R12, UR45, R67 ;  /* 0x0000002d0c437c24 */ /* 0x000fe2000f8e0243 */
[----:B------:R-:W-:Y:S01]  /*7e40*/  SHF.R.S32.HI R15, RZ, 0x18, R81 ;  /* 0x00000018ff0f7819 */ /* 0x000fe20000011451 */
[----:B------:R-:W-:Y:S01]  /*7e50*/  IMAD R70, R16, R70, RZ ;  /* 0x0000004610467224 */ /* 0x000fe200078e02ff */
[----:B------:R-:W-:Y:S01]  /*7e60*/  SHF.L.U32 R109, R18, 0x8, RZ ;  /* 0x00000008126d7819 */ /* 0x000fe200000006ff */
[----:B------:R-:W-:Y:S01]  /*7e70*/  IMAD R68, R3, UR45, R68 ;  /* 0x0000002d03447c24 */ /* 0x000fe2000f8e0244 */
[C---:B------:R-:W-:Y:S01]  /*7e80*/  PRMT R108, R19.reuse, 0x8880, RZ ;  /* 0x00008880136c7816 */ /* 0x040fe200000000ff */
[----:B------:R-:W-:Y:S01]  /*7e90*/  IMAD R71, R16, R71, RZ ;  /* 0x0000004710477224 */ /* 0x000fe200078e02ff */
[----:B------:R-:W-:Y:S01]  /*7ea0*/  SHF.R.S32.HI R17, RZ, 0x18, R18 ;  /* 0x00000018ff117819 */ /* 0x000fe20000011412 */
[----:B------:R-:W-:Y:S01]  /*7eb0*/  IMAD.U32 R110, R18, 0x10000, RZ ;  /* 0x00010000126e7824 */ /* 0x000fe200078e00ff */
[----:B------:R-:W-:Y:S01]  /*7ec0*/  SHF.L.U32 R106, R19, 0x10, RZ ;  /* 0x00000010136a7819 */ /* 0x000fe200000006ff */
[----:B------:R-:W-:Y:S01]  /*7ed0*/  IMAD R69, R13, UR45, R69 ;  /* 0x0000002d0d457c24 */ /* 0x000fe2000f8e0245 */
[----:B------:R-:W-:Y:S01]  /*7ee0*/  SHF.L.U32 R104, R19, 0x8, RZ ;  /* 0x0000000813687819 */ /* 0x000fe200000006ff */
[----:B------:R-:W-:Y:S01]  /*7ef0*/  IMAD R70, R14, UR45, R70 ;  /* 0x0000002d0e467c24 */ /* 0x000fe2000f8e0246 */
[----:B------:R-:W-:Y:S01]  /*7f00*/  SHF.R.S32.HI R3, RZ, 0x18, R110 ;  /* 0x00000018ff037819 */ /* 0x000fe2000001146e */
[----:B------:R-:W-:Y:S01]  /*7f10*/  IMAD.MOV.U32 R0, RZ, RZ, R111 ;  /* 0x000000ffff007224 */ /* 0x000fe200078e006f */
[----:B------:R-:W-:Y:S01]  /*7f20*/  SHF.R.S32.HI R12, RZ, 0x18, R106 ;  /* 0x00000018ff0c7819 */ /* 0x000fe2000001146a */
[----:B------:R-:W-:Y:S01]  /*7f30*/  IMAD R71, R15, UR45, R71 ;  /* 0x0000002d0f477c24 */ /* 0x000fe2000f8e0247 */
[----:B------:R-:W-:Y:S01]  /*7f40*/  PRMT R107, R78, 0x8880, RZ ;  /* 0x000088804e6b7816 */ /* 0x000fe200000000ff */
[----:B------:R-:W-:Y:S01]  /*7f50*/  IMAD R56, R0, UR45, R56 ;  /* 0x0000002d00387c24 */ /* 0x000fe2000f8e0238 */
[----:B------:R-:W-:Y:S01]  /*7f60*/  SHF.R.S32.HI R0, RZ, 0x18, R109 ;  /* 0x00000018ff007819 */ /* 0x000fe2000001146d */
[C---:B------:R-:W-:Y:S01]  /*7f70*/  IMAD R58, R16.reuse, R58, RZ ;  /* 0x0000003a103a7224 */ /* 0x040fe200078e02ff */
[----:B------:R-:W-:Y:S01]  /*7f80*/  SHF.R.S32.HI R13, RZ, 0x18, R104 ;  /* 0x00000018ff0d7819 */ /* 0x000fe20000011468 */
[C---:B------:R-:W-:Y:S01]  /*7f90*/  IMAD R59, R16.reuse, R59, RZ ;  /* 0x0000003b103b7224 */ /* 0x040fe200078e02ff */
[----:B------:R-:W-:Y:S01]  /*7fa0*/  SHF.R.S32.HI R18, RZ, 0x18, R19 ;  /* 0x00000018ff127819 */ /* 0x000fe20000011413 */
[----:B------:R-:W-:Y:S01]  /*7fb0*/  IMAD R57, R3, UR45, R57 ;  /* 0x0000002d03397c24 */ /* 0x000fe2000f8e0239 */
[----:B------:R-:W-:Y:S01]  /*7fc0*/  MOV R3, R108 ;  /* 0x0000006c00037202 */ /* 0x000fe20000000f00 */
[----:B------:R-:W-:Y:S01]  /*7fd0*/  IMAD R60, R16, R60, RZ ;  /* 0x0000003c103c7224 */ /* 0x000fe200078e02ff */
[----:B------:R-:W-:Y:S01]  /*7fe0*/  SHF.L.U32 R105, R78, 0x10, RZ ;  /* 0x000000104e697819 */ /* 0x000fe200000006ff */
[----:B------:R-:W-:Y:S01]  /*7ff0*/  IMAD R58, R0, UR45, R58 ;  /* 0x0000002d003a7c24 */ /* 0x000fe2000f8e023a */
[----:B------:R-:W-:Y:S01]  /*8000*/  MOV R0, R107 ;  /* 0x0000006b00007202 */ /* 0x000fe20000000f00 */
[C---:B------:R-:W-:Y:S01]  /*8010*/  IMAD R61, R16.reuse, R61, RZ ;  /* 0x0000003d103d7224 */ /* 0x040fe200078e02ff */
[----:B------:R-:W-:Y:S01]  /*8020*/  PRMT R98, R79, 0x8880, RZ ;  /* 0x000088804f627816 */ /* 0x000fe200000000ff */
[----:B------:R-:W-:Y:S01]  /*8030*/  IMAD R59, R17, UR45, R59 ;  /* 0x0000002d113b7c24 */ /* 0x000fe2000f8e023b */
[----:B------:R-:W-:Y:S01]  /*8040*/  SHF.R.S32.HI R19, RZ, 0x18, R78 ;  /* 0x00000018ff137819 */ /* 0x000fe2000001144e */
[C---:B------:R-:W-:Y:S01]  /*8050*/  IMAD R62, R16.reuse, R62, RZ ;  /* 0x0000003e103e7224 */ /* 0x040fe200078e02ff */
[----:B------:R-:W-:Y:S01]  /*8060*/  SHF.L.U32 R97, R79, 0x10, RZ ;  /* 0x000000104f617819 */ /* 0x000fe200000006ff */
[----:B------:R-:W-:Y:S01]  /*8070*/  IMAD R60, R3, UR45, R60 ;  /* 0x0000002d033c7c24 */ /* 0x000fe2000f8e023c */
[----:B------:R-:W-:Y:S01]  /*8080*/  SHF.R.S32.HI R3, RZ, 0x18, R105 ;  /* 0x00000018ff037819 */ /* 0x000fe20000011469 */
[----:B------:R-:W-:Y:S01]  /*8090*/  IMAD R63, R16, R63, RZ ;  /* 0x0000003f103f7224 */ /* 0x000fe200078e02ff */
[----:B------:R-:W-:Y:S01]  /*80a0*/  SHF.L.U32 R95, R79, 0x8, RZ ;  /* 0x000000084f5f7819 */ /* 0x000fe200000006ff */
[----:B------:R-:W-:Y:S01]  /*80b0*/  IMAD.SHL.U32 R103, R78, 0x100, RZ ;  /* 0x000001004e677824 */ /* 0x000fe200078e00ff */
[----:B------:R-:W-:Y:S01]  /*80c0*/  PRMT R102, R22, 0x8880, RZ ;  /* 0x0000888016667816 */ /* 0x000fe200000000ff */
[----:B------:R-:W-:Y:S01]  /*80d0*/  IMAD R61, R12, UR45, R61 ;  /* 0x0000002d0c3d7c24 */ /* 0x000fe2000f8e023d */
[----:B------:R-:W-:Y:S01]  /*80e0*/  SHF.R.S32.HI R20, RZ, 0x18, R79 ;  /* 0x00000018ff147819 */ /* 0x000fe2000001144f */
[----:B------:R-:W-:Y:S01]  /*80f0*/  IMAD R48, R16, R48, RZ ;  /* 0x0000003010307224 */ /* 0x000fe200078e02ff */
[----:B------:R-:W-:Y:S01]  /*8100*/  SHF.R.S32.HI R12, RZ, 0x18, R103 ;  /* 0x00000018ff0c7819 */ /* 0x000fe20000011467 */
[----:B------:R-:W-:Y:S01]  /*8110*/  IMAD R62, R13, UR45, R62 ;  /* 0x0000002d0d3e7c24 */ /* 0x000fe2000f8e023e */
[----:B------:R-:W-:Y:S01]  /*8120*/  SHF.L.U32 R101, R22, 0x10, RZ ;  /* 0x0000001016657819 */ /* 0x000fe200000006ff */
[----:B------:R-:W-:Y:S01]  /*8130*/  IMAD R49, R16, R49, RZ ;  /* 0x0000003110317224 */ /* 0x000fe200078e02ff */
[----:B------:R-:W-:Y:S01]  /*8140*/  SHF.L.U32 R99, R22, 0x8, RZ ;  /* 0x0000000816637819 */ /* 0x000fe200000006ff */
[----:B------:R-:W-:Y:S01]  /*8150*/  IMAD R63, R18, UR45, R63 ;  /* 0x0000002d123f7c24 */ /* 0x000fe2000f8e023f */
[C---:B------:R-:W-:Y:S01]  /*8160*/  PRMT R91, R23.reuse, 0x8880, RZ ;  /* 0x00008880175b7816 */ /* 0x040fe200000000ff */
[----:B------:R-:W-:Y:S01]  /*8170*/  IMAD R50, R16, R50, RZ ;  /* 0x0000003210327224 */ /* 0x000fe200078e02ff */
[----:B------:R-:W-:Y:S01]  /*8180*/  SHF.R.S32.HI R21, RZ, 0x18, R22 ;  /* 0x00000018ff157819 */ /* 0x000fe20000011416 */
[----:B------:R-:W-:Y:S01]  /*8190*/  IMAD R48, R0, UR45, R48 ;  /* 0x0000002d00307c24 */ /* 0x000fe2000f8e0230 */
[----:B------:R-:W-:Y:S01]  /*81a0*/  MOV R0, R98 ;  /* 0x0000006200007202 */ /* 0x000fe20000000f00 */
[C---:B------:R-:W-:Y:S01]  /*81b0*/  IMAD R51, R16.reuse, R51, RZ ;  /* 0x0000003310337224 */ /* 0x040fe200078e02ff */
[----:B------:R-:W-:Y:S01]  /*81c0*/  SHF.L.U32 R88, R23, 0x8, RZ ;  /* 0x0000000817587819 */ /* 0x000fe200000006ff */
[----:B------:R-:W-:Y:S01]  /*81d0*/  IMAD R49, R3, UR45, R49 ;  /* 0x0000002d03317c24 */ /* 0x000fe2000f8e0231 */
[----:B------:R-:W-:Y:S01]  /*81e0*/  SHF.R.S32.HI R3, RZ, 0x18, R97 ;  /* 0x00000018ff037819 */ /* 0x000fe20000011461 */
[----:B------:R-:W-:Y:S01]  /*81f0*/  IMAD R52, R16, R52, RZ ;  /* 0x0000003410347224 */ /* 0x000fe200078e02ff */
        /* <DEDUP_REMOVED lines=15> */
[----:B------:R-:W-:Y:S01]  /*82f0*/  IMAD R40, R16, R40, RZ ;  /* 0x0000002810287224 */ /* 0x000fe200078e02ff */
[----:B------:R-:W-:Y:S01]  /*8300*/  SHF.L.U32 R82, R73, 0x10, RZ ;  /* 0x0000001049527819 */ /* 0x000fe200000006ff */
[----:B------:R-:W-:Y:S01]  /*8310*/  IMAD R54, R12, UR45, R54 ;  /* 0x0000002d0c367c24 */ /* 0x000fe2000f8e0236 */
[----:B------:R-:W-:Y:S01]  /*8320*/  SHF.R.S32.HI R12, RZ, 0x18, R99 ;  /* 0x00000018ff0c7819 */ /* 0x000fe20000011463 */
[----:B------:R-:W-:Y:S01]  /*8330*/  IMAD R41, R16, R41, RZ ;  /* 0x0000002910297224 */ /* 0x000fe200078e02ff */
[----:B------:R-:W-:Y:S01]  /*8340*/  PRMT R87, R74, 0x8880, RZ ;  /* 0x000088804a577816 */ /* 0x000fe200000000ff */
[----:B------:R-:W-:Y:S01]  /*8350*/  IMAD R55, R20, UR45, R55 ;  /* 0x0000002d14377c24 */ /* 0x000fe2000f8e0237 */
[----:B------:R-:W-:Y:S01]  /*8360*/  SHF.L.U32 R85, R74, 0x10, RZ ;  /* 0x000000104a557819 */ /* 0x000fe200000006ff */
[----:B------:R-:W-:Y:S01]  /*8370*/  IMAD R42, R16, R42, RZ ;  /* 0x0000002a102a7224 */ /* 0x000fe200078e02ff */
[----:B------:R-:W-:Y:S01]  /*8380*/  SHF.L.U32 R84, R74, 0x8, RZ ;  /* 0x000000084a547819 */ /* 0x000fe200000006ff */
[----:B------:R-:W-:Y:S01]  /*8390*/  IMAD.U32 R90, R23, 0x10000, RZ ;  /* 0x00010000175a7824 */ /* 0x000fe200078e00ff */
[----:B------:R-:W-:Y:S01]  /*83a0*/  SHF.R.S32.HI R23, RZ, 0x18, R72 ;  /* 0x00000018ff177819 */ /* 0x000fe20000011448 */
[----:B------:R-:W-:Y:S01]  /*83b0*/  IMAD R40, R0, UR45, R40 ;  /* 0x0000002d00287c24 */ /* 0x000fe2000f8e0228 */
[----:B------:R-:W-:Y:S01]  /*83c0*/  MOV R0, R91 ;  /* 0x0000005b00007202 */ /* 0x000fe20000000f00 */
[C---:B------:R-:W-:Y:S01]  /*83d0*/  IMAD R43, R16.reuse, R43, RZ ;  /* 0x0000002b102b7224 */ /* 0x040fe200078e02ff */
[----:B------:R-:W-:Y:S01]  /*83e0*/  SHF.R.S32.HI R72, RZ, 0x18, R73 ;  /* 0x00000018ff487819 */ /* 0x000fe20000011449 */
[----:B------:R-:W-:Y:S01]  /*83f0*/  IMAD R41, R3, UR45, R41 ;  /* 0x0000002d03297c24 */ /* 0x000fe2000f8e0229 */
[----:B------:R-:W-:Y:S01]  /*8400*/  SHF.R.S32.HI R3, RZ, 0x18, R90 ;  /* 0x00000018ff037819 */ /* 0x000fe2000001145a */
[----:B------:R-:W-:Y:S01]  /*8410*/  IMAD R44, R16, R44, RZ ;  /* 0x0000002c102c7224 */ /* 0x000fe200078e02ff */
[C---:B------:R-:W-:Y:S01]  /*8420*/  PRMT R80, R75.reuse, 0x8880, RZ ;  /* 0x000088804b507816 */ /* 0x040fe200000000ff */
[----:B------:R-:W-:Y:S01]  /*8430*/  IMAD R42, R12, UR45, R42 ;  /* 0x0000002d0c2a7c24 */ /* 0x000fe2000f8e022a */
[----:B------:R-:W-:Y:S01]  /*8440*/  SHF.R.S32.HI R12, RZ, 0x18, R88 ;  /* 0x00000018ff0c7819 */ /* 0x000fe20000011458 */
[C---:B------:R-:W-:Y:S01]  /*8450*/  IMAD R45, R16.reuse, R45, RZ ;  /* 0x0000002d102d7224 */ /* 0x040fe200078e02ff */
[----:B------:R-:W-:Y:S01]  /*8460*/  SHF.L.U32 R79, R75, 0x10, RZ ;  /* 0x000000104b4f7819 */ /* 0x000fe200000006ff */
[----:B------:R-:W-:Y:S01]  /*8470*/  IMAD R43, R21, UR45, R43 ;  /* 0x0000002d152b7c24 */ /* 0x000fe2000f8e022b */
[----:B------:R-:W-:Y:S01]  /*8480*/  SHF.L.U32 R78, R75, 0x8, RZ ;  /* 0x000000084b4e7819 */ /* 0x000fe200000006ff */
[----:B------:R-:W-:Y:S01]  /*8490*/  IMAD R46, R16, R46, RZ ;  /* 0x0000002e102e7224 */ /* 0x000fe200078e02ff */
[----:B------:R-:W-:Y:S01]  /*84a0*/  PRMT R100, R76, 0x8880, RZ ;  /* 0x000088804c647816 */ /* 0x000fe200000000ff */
[----:B------:R-:W-:Y:S01]  /*84b0*/  IMAD R44, R0, UR45, R44 ;  /* 0x0000002d002c7c24 */ /* 0x000fe2000f8e022c */
[----:B------:R-:W-:Y:S01]  /*84c0*/  SHF.L.U32 R96, R76, 0x10, RZ ;  /* 0x000000104c607819 */ /* 0x000fe200000006ff */
[----:B------:R-:W-:Y:S01]  /*84d0*/  IMAD R47, R16, R47, RZ ;  /* 0x0000002f102f7224 */ /* 0x000fe200078e02ff */
[----:B------:R-:W-:Y:S01]  /*84e0*/  SHF.L.U32 R89, R76, 0x8, RZ ;  /* 0x000000084c597819 */ /* 0x000fe200000006ff */
[----:B------:R-:W-:Y:S01]  /*84f0*/  IMAD R45, R3, UR45, R45 ;  /* 0x0000002d032d7c24 */ /* 0x000fe2000f8e022d */
[----:B------:R-:W-:Y:S01]  /*8500*/  SHF.R.S32.HI R3, RZ, 0x18, R93 ;  /* 0x00000018ff037819 */ /* 0x000fe2000001145d */
[----:B------:R-:W-:Y:S01]  /*8510*/  IMAD R32, R16, R32, RZ ;  /* 0x0000002010207224 */ /* 0x000fe200078e02ff */
[C---:B------:R-:W-:Y:S01]  /*8520*/  PRMT R86, R77.reuse, 0x8880, RZ ;  /* 0x000088804d567816 */ /* 0x040fe200000000ff */
[----:B------:R-:W-:Y:S01]  /*8530*/  IMAD R46, R12, UR45, R46 ;  /* 0x0000002d0c2e7c24 */ /* 0x000fe2000f8e022e */
[----:B------:R-:W-:Y:S01]  /*8540*/  SHF.R.S32.HI R12, RZ, 0x18, R92 ;  /* 0x00000018ff0c7819 */ /* 0x000fe2000001145c */
[----:B------:R-:W-:Y:S01]  /*8550*/  IMAD.MOV.U32 R0, RZ, RZ, R94 ;  /* 0x000000ffff007224 */ /* 0x000fe200078e005e */
[----:B------:R-:W-:Y:S01]  /*8560*/  SHF.R.S32.HI R14, RZ, 0x18, R76 ;  /* 0x00000018ff0e7819 */ /* 0x000fe2000001144c */
[----:B------:R-:W-:Y:S01]  /*8570*/  IMAD R33, R16, R33, RZ ;  /* 0x0000002110217224 */ /* 0x000fe200078e02ff */
[----:B------:R-:W-:Y:S01]  /*8580*/  SHF.L.U32 R76, R77, 0x10, RZ ;  /* 0x000000104d4c7819 */ /* 0x000fe200000006ff */
[----:B------:R-:W-:Y:S01]  /*8590*/  IMAD R47, R22, UR45, R47 ;  /* 0x0000002d162f7c24 */ /* 0x000fe2000f8e022f */
[----:B------:R-:W-:Y:S01]  /*85a0*/  SHF.R.S32.HI R15, RZ, 0x18, R77 ;  /* 0x00000018ff0f7819 */ /* 0x000fe2000001144d */
[----:B------:R-:W-:Y:S01]  /*85b0*/  IMAD R34, R16, R34, RZ ;  /* 0x0000002210227224 */ /* 0x000fe200078e02ff */
[----:B------:R-:W-:Y:S01]  /*85c0*/  I2IP.S8.S32.SAT R50, R51, R50, RZ ;  /* 0x0000003233327239 */ /* 0x000fe200000014ff */
[----:B------:R-:W-:Y:S01]  /*85d0*/  IMAD R32, R0, UR45, R32 ;  /* 0x0000002d00207c24 */ /* 0x000fe2000f8e0220 */
[----:B------:R-:W-:Y:S01]  /*85e0*/  MOV R0, R83 ;  /* 0x0000005300007202 */ /* 0x000fe20000000f00 */
[C---:B------:R-:W-:Y:S01]  /*85f0*/  IMAD R35, R16.reuse, R35, RZ ;  /* 0x0000002310237224 */ /* 0x040fe200078e02ff */
[----:B------:R-:W-:Y:S01]  /*8600*/  I2IP.S8.S32.SAT R42, R43, R42, RZ ;  /* 0x0000002a2b2a7239 */ /* 0x000fe200000014ff */
[----:B------:R-:W-:Y:S01]  /*8610*/  IMAD.SHL.U32 R81, R73, 0x100, RZ ;  /* 0x0000010049517824 */ /* 0x000fe200078e00ff */
[----:B------:R-:W-:Y:S01]  /*8620*/  SHF.R.S32.HI R73, RZ, 0x18, R74 ;  /* 0x00000018ff497819 */ /* 0x000fe2000001144a */
[----:B------:R-:W-:Y:S01]  /*8630*/  IMAD R33, R3, UR45, R33 ;  /* 0x0000002d03217c24 */ /* 0x000fe2000f8e0221 */
[----:B------:R-:W-:Y:S01]  /*8640*/  SHF.R.S32.HI R3, RZ, 0x18, R82 ;  /* 0x00000018ff037819 */ /* 0x000fe20000011452 */
[----:B------:R-:W-:Y:S01]  /*8650*/  IMAD R36, R16, R36, RZ ;  /* 0x0000002410247224 */ /* 0x000fe200078e02ff */
[----:B------:R-:W-:Y:S01]  /*8660*/  SHF.R.S32.HI R74, RZ, 0x18, R75 ;  /* 0x00000018ff4a7819 */ /* 0x000fe2000001144b */
[----:B------:R-:W-:Y:S01]  /*8670*/  IMAD R34, R12, UR45, R34 ;  /* 0x0000002d0c227c24 */ /* 0x000fe2000f8e0222 */
[----:B------:R-:W-:Y:S01]  /*8680*/  SHF.R.S32.HI R12, RZ, 0x18, R81 ;  /* 0x00000018ff0c7819 */ /* 0x000fe20000011451 */
[C---:B------:R-:W-:Y:S01]  /*8690*/  IMAD R37, R16.reuse, R37, RZ ;  /* 0x0000002510257224 */ /* 0x040fe200078e02ff */
[----:B------:R-:W-:Y:S01]  /*86a0*/  SHF.L.U32 R75, R77, 0x8, RZ ;  /* 0x000000084d4b7819 */ /* 0x000fe200000006ff */
[----:B------:R-:W-:Y:S01]  /*86b0*/  IMAD R35, R23, UR45, R35 ;  /* 0x0000002d17237c24 */ /* 0x000fe2000f8e0223 */
[----:B------:R-:W-:Y:S01]  /*86c0*/  I2IP.S8.S32.SAT R66, R67, R66, RZ ;  /* 0x0000004243427239 */ /* 0x000fe200000014ff */
[----:B------:R-:W-:Y:S01]  /*86d0*/  IMAD R38, R16, R38, RZ ;  /* 0x0000002610267224 */ /* 0x000fe200078e02ff */
[----:B------:R-:W-:Y:S01]  /*86e0*/  SHF.R.S32.HI R13, RZ, 0x18, R75 ;  /* 0x00000018ff0d7819 */ /* 0x000fe2000001144b */
[----:B------:R-:W-:Y:S01]  /*86f0*/  IMAD R36, R0, UR45, R36 ;  /* 0x0000002d00247c24 */ /* 0x000fe2000f8e0224 */
[----:B------:R-:W-:Y:S01]  /*8700*/  MOV R0, R87 ;  /* 0x0000005700007202 */ /* 0x000fe20000000f00 */
[C---:B------:R-:W-:Y:S01]  /*8710*/  IMAD R39, R16.reuse, R39, RZ ;  /* 0x0000002710277224 */ /* 0x040fe200078e02ff */
[----:B------:R-:W-:Y:S01]  /*8720*/  I2IP.S8.S32.SAT R34, R35, R34, RZ ;  /* 0x0000002223227239 */ /* 0x000fe200000014ff */
[----:B------:R-:W-:Y:S01]  /*8730*/  IMAD R37, R3, UR45, R37 ;  /* 0x0000002d03257c24 */ /* 0x000fe2000f8e0225 */
[----:B------:R-:W-:Y:S01]  /*8740*/  SHF.R.S32.HI R3, RZ, 0x18, R85 ;  /* 0x00000018ff037819 */ /* 0x000fe20000011455 */
[----:B------:R-:W-:Y:S01]  /*8750*/  IMAD R24, R16, R24, RZ ;  /* 0x0000001810187224 */ /* 0x000fe200078e02ff */
[----:B------:R-:W-:Y:S01]  /*8760*/  I2IP.S8.S32.SAT R58, R59, R58, RZ ;  /* 0x0000003a3b3a7239 */ /* 0x000fe200000014ff */
[----:B------:R-:W-:Y:S01]  /*8770*/  IMAD R38, R12, UR45, R38 ;  /* 0x0000002d0c267c24 */ /* 0x000fe2000f8e0226 */
[----:B------:R-:W-:Y:S01]  /*8780*/  SHF.R.S32.HI R12, RZ, 0x18, R84 ;  /* 0x00000018ff0c7819 */ /* 0x000fe20000011454 */
[----:B------:R-:W-:Y:S01]  /*8790*/  IMAD R25, R16, R25, RZ ;  /* 0x0000001910197224 */ /* 0x000fe200078e02ff */
[----:B------:R-:W-:Y:S01]  /*87a0*/  I2IP.S8.S32.SAT R48, R49, R48, R50 ;  /* 0x0000003031307239 */ /* 0x000fe20000001432 */
[----:B------:R-:W-:Y:S01]  /*87b0*/  IMAD R39, R72, UR45, R39 ;  /* 0x0000002d48277c24 */ /* 0x000fe2000f8e0227 */
[----:B------:R-:W-:Y:S01]  /*87c0*/  I2IP.S8.S32.SAT R40, R41, R40, R42 ;  /* 0x0000002829287239 */ /* 0x000fe2000000142a */
[----:B------:R-:W-:Y:S01]  /*87d0*/  IMAD R26, R16, R26, RZ ;  /* 0x0000001a101a7224 */ /* 0x000fe200078e02ff */
[----:B------:R-:W-:Y:S01]  /*87e0*/  I2IP.S8.S32.SAT R32, R33, R32, R34 ;  /* 0x0000002021207239 */ /* 0x000fe20000001422 */
[----:B------:R-:W-:Y:S01]  /*87f0*/  IMAD R24, R0, UR45, R24 ;  /* 0x0000002d00187c24 */ /* 0x000fe2000f8e0218 */
[----:B------:R-:W-:Y:S01]  /*8800*/  MOV R0, R80 ;  /* 0x0000005000007202 */ /* 0x000fe20000000f00 */
[C---:B------:R-:W-:Y:S01]  /*8810*/  IMAD R27, R16.reuse, R27, RZ ;  /* 0x0000001b101b7224 */ /* 0x040fe200078e02ff */
[----:B------:R-:W-:Y:S01]  /*8820*/  UIADD3 UR4, UPT, UPT, UR47, 0x2c0, URZ ;  /* 0x000002c02f047890 */ /* 0x000fe2000fffe0ff */
[----:B------:R-:W-:Y:S01]  /*8830*/  IMAD R25, R3, UR45, R25 ;  /* 0x0000002d03197c24 */ /* 0x000fe2000f8e0219 */
[----:B------:R-:W-:Y:S01]  /*8840*/  SHF.R.S32.HI R3, RZ, 0x18, R79 ;  /* 0x00000018ff037819 */ /* 0x000fe2000001144f */
[----:B------:R-:W-:Y:S01]  /*8850*/  IMAD R28, R16, R28, RZ ;  /* 0x0000001c101c7224 */ /* 0x000fe200078e02ff */
[----:B------:R-:W-:Y:S01]  /*8860*/  UPRMT UR4, UR50, 0x654, UR4 ;  /* 0x0000065432047896 */ /* 0x000fe20008000004 */
[----:B------:R-:W-:Y:S01]  /*8870*/  IMAD R26, R12, UR45, R26 ;  /* 0x0000002d0c1a7c24 */ /* 0x000fe2000f8e021a */
[----:B------:R-:W-:Y:S01]  /*8880*/  SHF.R.S32.HI R12, RZ, 0x18, R78 ;  /* 0x00000018ff0c7819 */ /* 0x000fe2000001144e */
[----:B------:R-:W-:Y:S01]  /*8890*/  IMAD R29, R16, R29, RZ ;  /* 0x0000001d101d7224 */ /* 0x000fe200078e02ff */
[----:B------:R-:W-:Y:S01]  /*88a0*/  I2IP.S8.S32.SAT R70, R71, R70, RZ ;  /* 0x0000004647467239 */ /* 0x000fe200000014ff */
[----:B------:R-:W-:Y:S01]  /*88b0*/  IMAD R27, R73, UR45, R27 ;  /* 0x0000002d491b7c24 */ /* 0x000fe2000f8e021b */
[----:B------:R-:W-:Y:S01]  /*88c0*/  I2IP.S8.S32.SAT R62, R63, R62, RZ ;  /* 0x0000003e3f3e7239 */ /* 0x000fe200000014ff */
[----:B------:R-:W-:Y:S01]  /*88d0*/  IMAD R28, R0, UR45, R28 ;  /* 0x0000002d001c7c24 */ /* 0x000fe2000f8e021c */
[----:B------:R-:W-:Y:S01]  /*88e0*/  MOV R0, R100 ;  /* 0x0000006400007202 */ /* 0x000fe20000000f00 */
[C---:B------:R-:W-:Y:S01]  /*88f0*/  IMAD R30, R16.reuse, R30, RZ ;  /* 0x0000001e101e7224 */ /* 0x040fe200078e02ff */
[----:B------:R-:W-:Y:S01]  /*8900*/  I2IP.S8.S32.SAT R26, R27, R26, RZ ;  /* 0x0000001a1b1a7239 */ /* 0x000fe200000014ff */
[----:B------:R-:W-:Y:S01]  /*8910*/  IMAD R29, R3, UR45, R29 ;  /* 0x0000002d031d7c24 */ /* 0x000fe2000f8e021d */
[----:B------:R-:W-:Y:S01]  /*8920*/  SHF.R.S32.HI R3, RZ, 0x18, R96 ;  /* 0x00000018ff037819 */ /* 0x000fe20000011460 */
[C---:B------:R-:W-:Y:S01]  /*8930*/  IMAD R31, R16.reuse, R31, RZ ;  /* 0x0000001f101f7224 */ /* 0x040fe200078e02ff */
[----:B------:R-:W-:Y:S01]  /*8940*/  I2IP.S8.S32.SAT R49, R55, R54, RZ ;  /* 0x0000003637317239 */ /* 0x000fe200000014ff */
[----:B-1----:R-:W-:Y:S01]  /*8950*/  IMAD R4, R16, R4, RZ ;  /* 0x0000000410047224 */ /* 0x002fe200078e02ff */
[----:B------:R-:W-:Y:S01]  /*8960*/  I2IP.S8.S32.SAT R41, R47, R46, RZ ;  /* 0x0000002e2f297239 */ /* 0x000fe200000014ff */
[----:B------:R-:W-:Y:S01]  /*8970*/  IMAD R30, R12, UR45, R30 ;  /* 0x0000002d0c1e7c24 */ /* 0x000fe2000f8e021e */
[----:B------:R-:W-:Y:S01]  /*8980*/  SHF.R.S32.HI R12, RZ, 0x18, R76 ;  /* 0x00000018ff0c7819 */ /* 0x000fe2000001144c */
[----:B------:R-:W-:Y:S01]  /*8990*/  IMAD R31, R74, UR45, R31 ;  /* 0x0000002d4a1f7c24 */ /* 0x000fe2000f8e021f */
[----:B------:R-:W-:Y:S01]  /*89a0*/  I2IP.S8.S32.SAT R33, R39, R38, RZ ;  /* 0x0000002627217239 */ /* 0x000fe200000014ff */
[----:B------:R-:W-:Y:S01]  /*89b0*/  IMAD R4, R0, UR45, R4 ;  /* 0x0000002d00047c24 */ /* 0x000fe2000f8e0204 */
[----:B------:R-:W-:Y:S01]  /*89c0*/  SHF.R.S32.HI R0, RZ, 0x18, R89 ;  /* 0x00000018ff007819 */ /* 0x000fe20000011459 */
[C---:B------:R-:W-:Y:S01]  /*89d0*/  IMAD R5, R16.reuse, R5, RZ ;  /* 0x0000000510057224 */ /* 0x040fe200078e02ff */
[----:B------:R-:W-:Y:S01]  /*89e0*/  I2IP.S8.S32.SAT R30, R31, R30, RZ ;  /* 0x0000001e1f1e7239 */ /* 0x000fe200000014ff */
[C---:B------:R-:W-:Y:S01]  /*89f0*/  IMAD R6, R16.reuse, R6, RZ ;  /* 0x0000000610067224 */ /* 0x040fe200078e02ff */
[----:B------:R-:W-:Y:S01]  /*8a00*/  I2IP.S8.S32.SAT R64, R65, R64, R66 ;  /* 0x0000004041407239 */ /* 0x000fe20000001442 */
[----:B------:R-:W-:Y:S01]  /*8a10*/  IMAD R5, R3, UR45, R5 ;  /* 0x0000002d03057c24 */ /* 0x000fe2000f8e0205 */
[----:B------:R-:W-:Y:S01]  /*8a20*/  MOV R3, R86 ;  /* 0x0000005600037202 */ /* 0x000fe20000000f00 */
[C---:B------:R-:W-:Y:S01]  /*8a30*/  IMAD R7, R16.reuse, R7, RZ ;  /* 0x0000000710077224 */ /* 0x040fe200078e02ff */
[----:B------:R-:W-:Y:S01]  /*8a40*/  I2IP.S8.S32.SAT R56, R57, R56, R58 ;  /* 0x0000003839387239 */ /* 0x000fe2000000143a */
[----:B------:R-:W-:Y:S01]  /*8a50*/  IMAD R8, R16, R8, RZ ;  /* 0x0000000810087224 */ /* 0x000fe200078e02ff */
[----:B------:R-:W-:Y:S01]  /*8a60*/  I2IP.S8.S32.SAT R24, R25, R24, R26 ;  /* 0x0000001819187239 */ /* 0x000fe2000000141a */
[----:B------:R-:W-:Y:S01]  /*8a70*/  IMAD R6, R0, UR45, R6 ;  /* 0x0000002d00067c24 */ /* 0x000fe2000f8e0206 */
[----:B------:R-:W-:Y:S01]  /*8a80*/  I2IP.S8.S32.SAT R65, R69, R68, R70 ;  /* 0x0000004445417239 */ /* 0x000fe20000001446 */
[----:B------:R-:W-:Y:S01]  /*8a90*/  IMAD R9, R16, R9, RZ ;  /* 0x0000000910097224 */ /* 0x000fe200078e02ff */
[----:B------:R-:W-:Y:S01]  /*8aa0*/  I2IP.S8.S32.SAT R57, R61, R60, R62 ;  /* 0x0000003c3d397239 */ /* 0x000fe2000000143e */
[----:B------:R-:W-:Y:S01]  /*8ab0*/  IMAD R7, R14, UR45, R7 ;  /* 0x0000002d0e077c24 */ /* 0x000fe2000f8e0207 */
[----:B------:R-:W-:Y:S01]  /*8ac0*/  I2IP.S8.S32.SAT R49, R53, R52, R49 ;  /* 0x0000003435317239 */ /* 0x000fe20000001431 */
[----:B------:R-:W-:Y:S01]  /*8ad0*/  IMAD R8, R3, UR45, R8 ;  /* 0x0000002d03087c24 */ /* 0x000fe2000f8e0208 */
[----:B------:R-:W-:Y:S01]  /*8ae0*/  I2IP.S8.S32.SAT R41, R45, R44, R41 ;  /* 0x0000002c2d297239 */ /* 0x000fe20000001429 */
[----:B------:R-:W-:Y:S01]  /*8af0*/  IMAD R10, R16, R10, RZ ;  /* 0x0000000a100a7224 */ /* 0x000fe200078e02ff */
[----:B------:R-:W-:Y:S01]  /*8b00*/  I2IP.S8.S32.SAT R6, R7, R6, RZ ;  /* 0x0000000607067239 */ /* 0x000fe200000014ff */
[----:B------:R-:W-:Y:S01]  /*8b10*/  IMAD R9, R12, UR45, R9 ;  /* 0x0000002d0c097c24 */ /* 0x000fe2000f8e0209 */
[----:B------:R-:W-:Y:S01]  /*8b20*/  I2IP.S8.S32.SAT R33, R37, R36, R33 ;  /* 0x0000002425217239 */ /* 0x000fe20000001421 */
[----:B------:R-:W-:Y:S01]  /*8b30*/  IMAD R11, R16, R11, RZ ;  /* 0x0000000b100b7224 */ /* 0x000fe200078e02ff */
[----:B------:R-:W-:Y:S01]  /*8b40*/  I2IP.S8.S32.SAT R4, R5, R4, R6 ;  /* 0x0000000405047239 */ /* 0x000fe20000001406 */
[----:B------:R-:W-:Y:S01]  /*8b50*/  IMAD R10, R13, UR45, R10 ;  /* 0x0000002d0d0a7c24 */ /* 0x000fe2000f8e020a */
[----:B------:R-:W-:Y:S01]  /*8b60*/  I2IP.S8.S32.SAT R25, R29, R28, R30 ;  /* 0x0000001c1d197239 */ /* 0x000fe2000000141e */
[----:B------:R-:W-:Y:S01]  /*8b70*/  IMAD R11, R15, UR45, R11 ;  /* 0x0000002d0f0b7c24 */ /* 0x000fe2000f8e020b */
[----:B------:R-:W-:Y:S01]  /*8b80*/  NOP ;  /* 0x0000000000007918 */ /* 0x000fe20000000000 */
[----:B------:R-:W-:Y:S01]  /*8b90*/  SYNCS.ARRIVE.TRANS64.RED.A1T0 RZ, [UR4], RZ ;  /* 0x000000ffffff79a7 */ /* 0x000fe20008100404 */
[----:B------:R1:W-:Y:S01]  /*8ba0*/  STS.64 [R116+UR46+0x1f80], R64 ;  /* 0x001f804074007988 */ /* 0x0003e20008000a2e */
[----:B------:R-:W-:Y:S01]  /*8bb0*/  UIADD3 UR6, UPT, UPT, UR39, 0x1, URZ ;  /* 0x0000000127067890 */ /* 0x000fe2000fffe0ff */
[----:B------:R-:W-:Y:S01]  /*8bc0*/  I2IP.S8.S32.SAT R10, R11, R10, RZ ;  /* 0x0000000a0b0a7239 */ /* 0x000fe200000014ff */
[----:B------:R-:W-:Y:S03]  /*8bd0*/  BSSY.RECONVERGENT B0, `(.L_x_135) ;  /* 0x0000038000007945 */ /* 0x000fe60003800200 */
[----:B------:R1:W-:Y:S01]  /*8be0*/  STS.64 [R116+UR46+0x2380], R56 ;  /* 0x0023803874007988 */ /* 0x0003e20008000a2e */
[----:B------:R-:W-:Y:S05]  /*8bf0*/  I2IP.S8.S32.SAT R5, R9, R8, R10 ;  /* 0x0000000809057239 */ /* 0x000fea000000140a */
[----:B------:R1:W-:Y:S06]  /*8c00*/  STS.64 [R116+UR46+0x2780], R48 ;  /* 0x0027803074007988 */ /* 0x0003ec0008000a2e */
[----:B------:R1:W-:Y:S06]  /*8c10*/  STS.64 [R116+UR46+0x2b80], R40 ;  /* 0x002b802874007988 */ /* 0x0003ec0008000a2e */
[----:B------:R1:W-:Y:S06]  /*8c20*/  STS.64 [R116+UR46+0x2f80], R32 ;  /* 0x002f802074007988 */ /* 0x0003ec0008000a2e */
[----:B------:R1:W-:Y:S06]  /*8c30*/  STS.64 [R116+UR46+0x3380], R24 ;  /* 0x0033801874007988 */ /* 0x0003ec0008000a2e */
[----:B------:R1:W-:Y:S01]  /*8c40*/  STS.64 [R116+UR46+0x3780], R4 ;  /* 0x0037800474007988 */ /* 0x0003e20008000a2e */
[----:B------:R-:W-:Y:S01]  /*8c50*/  @!PT LDS RZ, [RZ] ;  /* 0x00000000fffff984 */ /* 0x000fe20000000800 */
[----:B------:R-:W-:Y:S01]  /*8c60*/  @!PT LDS RZ, [RZ] ;  /* 0x00000000fffff984 */ /* 0x000fe20000000800 */
[----:B------:R-:W-:Y:S01]  /*8c70*/  @!PT LDS RZ, [RZ] ;  /* 0x00000000fffff984 */ /* 0x000fe20000000800 */
[----:B------:R-:W-:Y:S01]  /*8c80*/  @!PT LDS RZ, [RZ] ;  /* 0x00000000fffff984 */ /* 0x000fe20000000800 */
[----:B------:R3:W-:Y:S06]  /*8c90*/  MEMBAR.ALL.CTA ;  /* 0x0000000000007992 */ /* 0x0007ec0000008000 */
[----:B---3--:R-:W3:Y:S02]  /*8ca0*/  FENCE.VIEW.ASYNC.S ;  /* 0x00000000000073c6 */ /* 0x008ee40000000000 */
[----:B---3--:R-:W-:Y:S06]  /*8cb0*/  BAR.SYNC.DEFER_BLOCKING 0x1, 0x80 ;  /* 0x0042000000007b1d */ /* 0x008fec0000010000 */
[----:B------:R-:W-:Y:S05]  /*8cc0*/  @P0 BRA `(.L_x_136) ;  /* 0x0000000000a00947 */ /* 0x000fea0003800000 */
[----:B------:R-:W3:Y:S01]  /*8cd0*/  LDCU.64 UR14, c[0x0][0x348] ;  /* 0x00006900ff0e77ac */ /* 0x000ee20008000a00 */
[----:B------:R-:W-:Y:S02]  /*8ce0*/  UIMAD UR9, UR49, 0x70, URZ ;  /* 0x00000070310978a4 */ /* 0x000fe4000f8e02ff */
[----:B------:R-:W-:Y:S02]  /*8cf0*/  USHF.L.U32 UR10, UR48, 0x6, URZ ;  /* 0x00000006300a7899 */ /* 0x000fe400080006ff */
[----:B------:R-:W-:Y:S01]  /*8d00*/  UIADD3 UR8, UPT, UPT, UR46, 0x1f80, URZ ;  /* 0x00001f802e087890 */ /* 0x000fe2000fffe0ff */
[----:B------:R-:W-:Y:S01]  /*8d10*/  UMOV UR11, UR36 ;  /* 0x00000024000b7c82 */ /* 0x000fe20008000000 */
[----:B------:R-:W-:Y:S02]  /*8d20*/  UIADD3 UR16, UPT, UPT, UR46, 0x2380, URZ ;  /* 0x000023802e107890 */ /* 0x000fe4000fffe0ff */
[----:B------:R-:W-:Y:S01]  /*8d30*/  UIADD3 UR17, UPT, UPT, UR9, 0x10, URZ ;  /* 0x0000001009117890 */ /* 0x000fe2000fffe0ff */
[----:B------:R-:W-:Y:S01]  /*8d40*/  UMOV UR19, UR36 ;  /* 0x0000002400137c82 */ /* 0x000fe20008000000 */
[----:B------:R-:W-:Y:S01]  /*8d50*/  UMOV UR18, UR10 ;  /* 0x0000000a00127c82 */ /* 0x000fe20008000000 */
[----:B------:R-:W-:Y:S02]  /*8d60*/  UIADD3 UR28, UPT, UPT, UR46, 0x2780, URZ ;  /* 0x000027802e1c7890 */ /* 0x000fe4000fffe0ff */
[----:B---3--:R-:W-:Y:S02]  /*8d70*/  UIADD3 UR4, UP0, UPT, UR14, 0x680, URZ ;  /* 0x000006800e047890 */ /* 0x008fe4000ff1e0ff */
[----:B------:R-:W-:Y:S02]  /*8d80*/  UIADD3 UR29, UPT, UPT, UR9, 0x20, URZ ;  /* 0x00000020091d7890 */ /* 0x000fe4000fffe0ff */
[----:B------:R-:W-:Y:S01]  /*8d90*/  UIADD3.X UR5, UPT, UPT, URZ, UR15, URZ, UP0, !UPT ;  /* 0x0000000fff057290 */ /* 0x000fe200087fe4ff */
[----:B------:R-:W-:Y:S01]  /*8da0*/  UMOV UR31, UR36 ;  /* 0x00000024001f7c82 */ /* 0x000fe20008000000 */
[----:B------:R-:W-:Y:S01]  /*8db0*/  UMOV UR30, UR10 ;  /* 0x0000000a001e7c82 */ /* 0x000fe20008000000 */
[----:B------:R-:W-:Y:S02]  /*8dc0*/  UIADD3 UR32, UPT, UPT, UR46, 0x2b80, URZ ;  /* 0x00002b802e207890 */ /* 0x000fe4000fffe0ff */
[----:B------:R-:W-:Y:S01]  /*8dd0*/  UIADD3 UR33, UPT, UPT, UR9, 0x30, URZ ;  /* 0x0000003009217890 */ /* 0x000fe2000fffe0ff */
[----:B------:R-:W-:Y:S03]  /*8de0*/  UMOV UR35, UR36 ;  /* 0x0000002400237c82 */ /* 0x000fe60008000000 */
[----:B------:R3:W-:Y:S01]  /*8df0*/  UTMASTG.3D [UR8], [UR4] ;  /* 0x00000008040073b5 */ /* 0x0007e20008010000 */
[----:B------:R-:W-:Y:S01]  /*8e00*/  UMOV UR34, UR10 ;  /* 0x0000000a00227c82 */ /* 0x000fe20008000000 */
[----:B------:R-:W-:Y:S02]  /*8e10*/  UIADD3 UR24, UPT, UPT, UR46, 0x2f80, URZ ;  /* 0x00002f802e187890 */ /* 0x000fe4000fffe0ff */
[----:B------:R-:W-:Y:S01]  /*8e20*/  UIADD3 UR25, UPT, UPT, UR9, 0x40, URZ ;  /* 0x0000004009197890 */ /* 0x000fe2000fffe0ff */
[----:B------:R-:W-:Y:S01]  /*8e30*/  UMOV UR27, UR36 ;  /* 0x00000024001b7c82 */ /* 0x000fe20008000000 */
[----:B------:R-:W-:Y:S01]  /*8e40*/  UMOV UR26, UR10 ;  /* 0x0000000a001a7c82 */ /* 0x000fe20008000000 */
[----:B------:R3:W-:Y:S01]  /*8e50*/  UTMASTG.3D [UR16], [UR4] ;  /* 0x00000010040073b5 */ /* 0x0007e20008010000 */
[----:B------:R-:W-:Y:S02]  /*8e60*/  UIADD3 UR20, UPT, UPT, UR46, 0x3380, URZ ;  /* 0x000033802e147890 */ /* 0x000fe4000fffe0ff */
[----:B------:R-:W-:Y:S01]  /*8e70*/  UIADD3 UR21, UPT, UPT, UR9, 0x50, URZ ;  /* 0x0000005009157890 */ /* 0x000fe2000fffe0ff */
[----:B------:R-:W-:Y:S01]  /*8e80*/  UMOV UR23, UR36 ;  /* 0x0000002400177c82 */ /* 0x000fe20008000000 */
[----:B------:R-:W-:Y:S01]  /*8e90*/  UMOV UR22, UR10 ;  /* 0x0000000a00167c82 */ /* 0x000fe20008000000 */
[----:B------:R-:W-:Y:S01]  /*8ea0*/  UIADD3 UR12, UPT, UPT, UR46, 0x3780, URZ ;  /* 0x000037802e0c7890 */ /* 0x000fe2000fffe0ff */
[----:B------:R3:W-:Y:S01]  /*8eb0*/  UTMASTG.3D [UR28], [UR4] ;  /* 0x0000001c040073b5 */ /* 0x0007e20008010000 */
[----:B------:R-:W-:Y:S01]  /*8ec0*/  UIADD3 UR13, UPT, UPT, UR9, 0x60, URZ ;  /* 0x00000060090d7890 */ /* 0x000fe2000fffe0ff */
[----:B------:R-:W-:Y:S01]  /*8ed0*/  UMOV UR15, UR36 ;  /* 0x00000024000f7c82 */ /* 0x000fe20008000000 */
[----:B------:R-:W-:Y:S01]  /*8ee0*/  UMOV UR14, UR10 ;  /* 0x0000000a000e7c82 */ /* 0x000fe20008000000 */
[----:B------:R3:W-:Y:S01]  /*8ef0*/  UTMASTG.3D [UR32], [UR4] ;  /* 0x00000020040073b5 */ /* 0x0007e20008010000 */
[----:B------:R3:W-:Y:S01]  /*8f00*/  UTMASTG.3D [UR24], [UR4] ;  /* 0x00000018040073b5 */ /* 0x0007e20008010000 */
[----:B------:R3:W-:Y:S04]  /*8f10*/  UTMASTG.3D [UR20], [UR4] ;  /* 0x00000014040073b5 */ /* 0x0007e80008010000 */
[----:B------:R3:W-:Y:S01]  /*8f20*/  UTMASTG.3D [UR12], [UR4] ;  /* 0x0000000c040073b5 */ /* 0x0007e20008010000 */
[----:B------:R0:W-:Y:S01]  /*8f30*/  UTMACMDFLUSH ;  /* 0x00000000000079b7 */ /* 0x0001e20000000000 */
[----:B---3--:R-:W-:Y:S04]  /*8f40*/  DEPBAR.LE SB0, 0x0 ;  /* 0x000080000000791a */ /* 0x008fe80000000000 */
.L_x_136:
[----:B------:R-:W-:Y:S05]  /*8f50*/  BSYNC.RECONVERGENT B0 ;  /* 0x0000000000007941 */ /* 0x000fea0003800200 */
.L_x_135:
[----:B------:R-:W-:Y:S01]  /*8f60*/  UISETP.NE.AND UP1, UPT, UR51, URZ, UPT ;  /* 0x000000ff3300728c */ /* 0x000fe2000bf25270 */
[----:B------:R-:W-:Y:S01]  /*8f70*/  R2UR UR4, R119 ;  /* 0x00000000770472ca */ /* 0x000fe200000e0000 */
[----:B------:R-:W-:Y:S01]  /*8f80*/  UISETP.NE.AND UP0, UPT, UR6, 0x4, UPT ;  /* 0x000000040600788c */ /* 0x000fe2000bf05270 */
[----:B------:R-:W-:Y:S01]  /*8f90*/  BAR.SYNC.DEFER_BLOCKING 0x1, 0x80 ;  /* 0x0042000000007b1d */ /* 0x000fe20000010000 */
[C---:B------:R-:W-:Y:S01]  /*8fa0*/  ISETP.NE.AND P0, PT, R121.reuse, 0x2, PT ;  /* 0x000000027900780c */ /* 0x040fe20003f05270 */
[----:B------:R-:W-:Y:S02]  /*8fb0*/  UIADD3 UR49, UPT, UPT, UR37, UR61, URZ ;  /* 0x0000003d25317290 */ /* 0x000fe4000fffe0ff */
[----:B------:R-:W-:Y:S01]  /*8fc0*/  USEL UR39, UR6, URZ, UP0 ;  /* 0x000000ff06277287 */ /* 0x000fe20008000000 */
[----:B------:R-:W-:Y:S02]  /*8fd0*/  SEL R0, RZ, 0x1, P0 ;  /* 0x00000001ff007807 */ /* 0x000fe40000000000 */
[----:B------:R-:W-:Y:S02]  /*8fe0*/  SEL R121, R121, RZ, P0 ;  /* 0x000000ff79797207 */ /* 0x000fe40000000000 */
[----:B------:R-:W-:Y:S02]  /*8ff0*/  LOP3.LUT R123, R123, R0, RZ, 0x3c, !PT ;  /* 0x000000007b7b7212 */ /* 0x000fe400078e3cff */
[----:B------:R-:W-:Y:S02]  /*9000*/  UIADD3 UR48, UPT, UPT, UR38, UR4, URZ ;  /* 0x0000000426307290 */ /* 0x000fe4000fffe0ff */
[----:B------:R-:W-:Y:S06]  /*9010*/  USEL UR4, URZ, 0x1, UP0 ;  /* 0x00000001ff047887 */ /* 0x000fec0008000000 */
[----:B------:R-:W-:Y:S01]  /*9020*/  LOP3.LUT R124, R124, UR4, RZ, 0x3c, !PT ;  /* 0x000000047c7c7c12 */ /* 0x000fe2000f8e3cff */
[----:B------:R-:W-:Y:S01]  /*9030*/  UMOV UR36, UR60 ;  /* 0x0000003c00247c82 */ /* 0x000fe20008000000 */
[----:B------:R-:W-:Y:S05]  /*9040*/  BRA.U UP1, `(.L_x_137) ;  /* 0xffffffd501087547 */ /* 0x000fea000b83ffff */
[----:B------:R-:W-:Y:S05]  /*9050*/  EXIT ;  /* 0x000000000000794d */ /* 0x000fea0003800000 */
.L_x_25:
[----:B---3--:R3:W4:Y:S02]  /*9060*/  SYNCS.PHASECHK.TRANS64.TRYWAIT P0, [R0+URZ+0x2f0], R2 ;  /* 0x0002f002000075a7 */ /* 0x00872400080011ff */
[----:B----4-:R-:W-:Y:S05]  /*9070*/  @!P0 NANOSLEEP.SYNCS 0x989680 ;  /* 0x009896800000895d */ /* 0x010fea0003900000 */
[----:B------:R-:W4:Y:S02]  /*9080*/  @!P0 SYNCS.PHASECHK.TRANS64 P0, [R0+URZ+0x2f0], R2 ;  /* 0x0002f002000085a7 */ /* 0x000f2400080010ff */
[----:B----4-:R-:W-:Y:S05]  /*9090*/  @!P0 BRA `(.L_x_25) ;  /* 0xfffffffc00f08947 */ /* 0x010fea000383ffff */
[----:B------:R-:W-:Y:S05]  /*90a0*/  BRA `(.L_x_138) ;  /* 0xffffff8800f47947 */ /* 0x000fea000383ffff */
.L_x_28:
[----:B--2---:R-:W-:Y:S07]  /*90b0*/  MOV R0, UR33 ;  /* 0x0000002100007c02 */ /* 0x004fee0008000f00 */
.L_x_139:
[----:B--2---:R2:W3:Y:S02]  /*90c0*/  SYNCS.PHASECHK.TRANS64.TRYWAIT P0, [R0+URZ+0x130], R3 ;  /* 0x00013003000075a7 */ /* 0x0044e400080011ff */
[----:B---3--:R-:W-:Y:S05]  /*90d0*/  @!P0 NANOSLEEP.SYNCS 0x989680 ;  /* 0x009896800000895d */ /* 0x008fea0003900000 */
[----:B------:R-:W3:Y:S02]  /*90e0*/  @!P0 SYNCS.PHASECHK.TRANS64 P0, [R0+URZ+0x130], R3 ;  /* 0x00013003000085a7 */ /* 0x000ee400080010ff */
[----:B---3--:R-:W-:Y:S05]  /*90f0*/  @!P0 BRA `(.L_x_139) ;  /* 0xfffffffc00f08947 */ /* 0x008fea000383ffff */
[----:B------:R-:W-:Y:S05]  /*9100*/  BRA `(.L_x_27) ;  /* 0xffffff8c003c7947 */ /* 0x000fea000383ffff */
.L_x_35:
[----:B-1----:R-:W-:Y:S07]  /*9110*/  MOV R0, UR17 ;  /* 0x0000001100007c02 */ /* 0x002fee0008000f00 */
.L_x_140:
[----:B-1----:R1:W2:Y:S02]  /*9120*/  SYNCS.PHASECHK.TRANS64.TRYWAIT P0, [R0+URZ+0x130], R3 ;  /* 0x00013003000075a7 */ /* 0x0022a400080011ff */
[----:B--2---:R-:W-:Y:S05]  /*9130*/  @!P0 NANOSLEEP.SYNCS 0x989680 ;  /* 0x009896800000895d */ /* 0x004fea0003900000 */
[----:B------:R-:W2:Y:S02]  /*9140*/  @!P0 SYNCS.PHASECHK.TRANS64 P0, [R0+URZ+0x130], R3 ;  /* 0x00013003000085a7 */ /* 0x000ea400080010ff */
[----:B--2---:R-:W-:Y:S05]  /*9150*/  @!P0 BRA `(.L_x_140) ;  /* 0xfffffffc00f08947 */ /* 0x004fea000383ffff */
[----:B------:R-:W-:Y:S05]  /*9160*/  BRA `(.L_x_34) ;  /* 0xffffff8c00f87947 */ /* 0x000fea000383ffff */
.L_x_40:
[----:B-1----:R1:W2:Y:S02]  /*9170*/  SYNCS.PHASECHK.TRANS64.TRYWAIT P0, [R3+URZ+0x280], R0 ;  /* 0x00028000030075a7 */ /* 0x0022a400080011ff */
[----:B--2---:R-:W-:Y:S05]  /*9180*/  @!P0 NANOSLEEP.SYNCS 0x989680 ;  /* 0x009896800000895d */ /* 0x004fea0003900000 */
[----:B------:R-:W2:Y:S02]  /*9190*/  @!P0 SYNCS.PHASECHK.TRANS64 P0, [R3+URZ+0x280], R0 ;  /* 0x00028000030085a7 */ /* 0x000ea400080010ff */
[----:B--2---:R-:W-:Y:S05]  /*91a0*/  @!P0 BRA `(.L_x_40) ;  /* 0xfffffffc00f08947 */ /* 0x004fea000383ffff */
[----:B------:R-:W-:Y:S05]  /*91b0*/  BRA `(.L_x_141) ;  /* 0xffffff90009c7947 */ /* 0x000fea000383ffff */
.L_x_44:
[----:B------:R-:W-:-:S07]  /*91c0*/  MOV R0, UR4 ;  /* 0x0000000400007c02 */ /* 0x000fce0008000f00 */
.L_x_142:
[----:B-1----:R1:W2:Y:S02]  /*91d0*/  SYNCS.PHASECHK.TRANS64.TRYWAIT P0, [R0+URZ], R2 ;  /* 0x00000002000075a7 */ /* 0x0022a400080011ff */
[----:B--2---:R-:W-:Y:S05]  /*91e0*/  @!P0 NANOSLEEP.SYNCS 0x989680 ;  /* 0x009896800000895d */ /* 0x004fea0003900000 */
[----:B------:R-:W2:Y:S02]  /*91f0*/  @!P0 SYNCS.PHASECHK.TRANS64 P0, [R0+URZ], R2 ;  /* 0x00000002000085a7 */ /* 0x000ea400080010ff */
[----:B--2---:R-:W-:Y:S05]  /*9200*/  @!P0 BRA `(.L_x_142) ;  /* 0xfffffffc00f08947 */ /* 0x004fea000383ffff */
[----:B------:R-:W-:Y:S05]  /*9210*/  BRA `(.L_x_143) ;  /* 0xffffff9800447947 */ /* 0x000fea000383ffff */
.L_x_45:
[----:B------:R-:W-:-:S07]  /*9220*/  MOV R0, UR5 ;  /* 0x0000000500007c02 */ /* 0x000fce0008000f00 */
.L_x_144:
[----:B-1----:R1:W2:Y:S02]  /*9230*/  SYNCS.PHASECHK.TRANS64.TRYWAIT P0, [R0+URZ], R3 ;  /* 0x00000003000075a7 */ /* 0x0022a400080011ff */
[----:B--2---:R-:W-:Y:S05]  /*9240*/  @!P0 NANOSLEEP.SYNCS 0x989680 ;  /* 0x009896800000895d */ /* 0x004fea0003900000 */
[----:B------:R-:W2:Y:S02]  /*9250*/  @!P0 SYNCS.PHASECHK.TRANS64 P0, [R0+URZ], R3 ;  /* 0x00000003000085a7 */ /* 0x000ea400080010ff */
[----:B--2---:R-:W-:Y:S05]  /*9260*/  @!P0 BRA `(.L_x_144) ;  /* 0xfffffffc00f08947 */ /* 0x004fea000383ffff */
[----:B------:R-:W-:Y:S05]  /*9270*/  BRA `(.L_x_145) ;  /* 0xffffff9800507947 */ /* 0x000fea000383ffff */
.L_x_46:
[----:B------:R-:W-:-:S07]  /*9280*/  MOV R0, UR5 ;  /* 0x0000000500007c02 */ /* 0x000fce0008000f00 */
.L_x_146:
[----:B-1----:R1:W2:Y:S02]  /*9290*/  SYNCS.PHASECHK.TRANS64.TRYWAIT P0, [R0+URZ], R3 ;  /* 0x00000003000075a7 */ /* 0x0022a400080011ff */
[----:B--2---:R-:W-:Y:S05]  /*92a0*/  @!P0 NANOSLEEP.SYNCS 0x989680 ;  /* 0x009896800000895d */ /* 0x004fea0003900000 */
[----:B------:R-:W2:Y:S02]  /*92b0*/  @!P0 SYNCS.PHASECHK.TRANS64 P0, [R0+URZ], R3 ;  /* 0x00000003000085a7 */ /* 0x000ea400080010ff */
[----:B--2---:R-:W-:Y:S05]  /*92c0*/  @!P0 BRA `(.L_x_146) ;  /* 0xfffffffc00f08947 */ /* 0x004fea000383ffff */
[----:B------:R-:W-:Y:S05]  /*92d0*/  BRA `(.L_x_147) ;  /* 0xffffff98005c7947 */ /* 0x000fea000383ffff */
.L_x_47:
[----:B------:R-:W-:-:S07]  /*92e0*/  MOV R0, UR5 ;  /* 0x0000000500007c02 */ /* 0x000fce0008000f00 */
.L_x_148:
[----:B-1----:R1:W2:Y:S02]  /*92f0*/  SYNCS.PHASECHK.TRANS64.TRYWAIT P0, [R0+URZ], R3 ;  /* 0x00000003000075a7 */ /* 0x0022a400080011ff */
[----:B--2---:R-:W-:Y:S05]  /*9300*/  @!P0 NANOSLEEP.SYNCS 0x989680 ;  /* 0x009896800000895d */ /* 0x004fea0003900000 */
[----:B------:R-:W2:Y:S02]  /*9310*/  @!P0 SYNCS.PHASECHK.TRANS64 P0, [R0+URZ], R3 ;  /* 0x00000003000085a7 */ /* 0x000ea400080010ff */
[----:B--2---:R-:W-:Y:S05]  /*9320*/  @!P0 BRA `(.L_x_148) ;  /* 0xfffffffc00f08947 */ /* 0x004fea000383ffff */
[----:B------:R-:W-:Y:S05]  /*9330*/  BRA `(.L_x_149) ;  /* 0xffffff9800687947 */ /* 0x000fea000383ffff */
.L_x_48:
[----:B------:R-:W-:-:S07]  /*9340*/  MOV R0, UR5 ;  /* 0x0000000500007c02 */ /* 0x000fce0008000f00 */
.L_x_150:
[----:B-1----:R1:W2:Y:S02]  /*9350*/  SYNCS.PHASECHK.TRANS64.TRYWAIT P0, [R0+URZ], R3 ;  /* 0x00000003000075a7 */ /* 0x0022a400080011ff */
[----:B--2---:R-:W-:Y:S05]  /*9360*/  @!P0 NANOSLEEP.SYNCS 0x989680 ;  /* 0x009896800000895d */ /* 0x004fea0003900000 */
[----:B------:R-:W2:Y:S02]  /*9370*/  @!P0 SYNCS.PHASECHK.TRANS64 P0, [R0+URZ], R3 ;  /* 0x00000003000085a7 */ /* 0x000ea400080010ff */
[----:B--2---:R-:W-:Y:S05]  /*9380*/  @!P0 BRA `(.L_x_150) ;  /* 0xfffffffc00f08947 */ /* 0x004fea000383ffff */
[----:B------:R-:W-:Y:S05]  /*9390*/  BRA `(.L_x_151) ;  /* 0xffffff9800747947 */ /* 0x000fea000383ffff */
.L_x_49:
[----:B------:R-:W-:-:S07]  /*93a0*/  MOV R0, UR5 ;  /* 0x0000000500007c02 */ /* 0x000fce0008000f00 */
.L_x_152:
[----:B-1----:R1:W2:Y:S02]  /*93b0*/  SYNCS.PHASECHK.TRANS64.TRYWAIT P0, [R0+URZ], R3 ;  /* 0x00000003000075a7 */ /* 0x0022a400080011ff */
[----:B--2---:R-:W-:Y:S05]  /*93c0*/  @!P0 NANOSLEEP.SYNCS 0x989680 ;  /* 0x009896800000895d */ /* 0x004fea0003900000 */
[----:B------:R-:W2:Y:S02]  /*93d0*/  @!P0 SYNCS.PHASECHK.TRANS64 P0, [R0+URZ], R3 ;  /* 0x00000003000085a7 */ /* 0x000ea400080010ff */
[----:B--2---:R-:W-:Y:S05]  /*93e0*/  @!P0 BRA `(.L_x_152) ;  /* 0xfffffffc00f08947 */ /* 0x004fea000383ffff */
[----:B------:R-:W-:Y:S05]  /*93f0*/  BRA `(.L_x_153) ;  /* 0xffffff9800807947 */ /* 0x000fea000383ffff */
.L_x_50:
[----:B------:R-:W-:-:S07]  /*9400*/  MOV R0, UR5 ;  /* 0x0000000500007c02 */ /* 0x000fce0008000f00 */
.L_x_154:
[----:B-1----:R1:W2:Y:S02]  /*9410*/  SYNCS.PHASECHK.TRANS64.TRYWAIT P0, [R0+URZ], R3 ;  /* 0x00000003000075a7 */ /* 0x0022a400080011ff */
[----:B--2---:R-:W-:Y:S05]  /*9420*/  @!P0 NANOSLEEP.SYNCS 0x989680 ;  /* 0x009896800000895d */ /* 0x004fea0003900000 */
[----:B------:R-:W2:Y:S02]  /*9430*/  @!P0 SYNCS.PHASECHK.TRANS64 P0, [R0+URZ], R3 ;  /* 0x00000003000085a7 */ /* 0x000ea400080010ff */
[----:B--2---:R-:W-:Y:S05]  /*9440*/  @!P0 BRA `(.L_x_154) ;  /* 0xfffffffc00f08947 */ /* 0x004fea000383ffff */
[----:B------:R-:W-:Y:S05]  /*9450*/  BRA `(.L_x_155) ;  /* 0xffffff98008c7947 */ /* 0x000fea000383ffff */
.L_x_51:
[----:B------:R-:W-:-:S07]  /*9460*/  MOV R0, UR5 ;  /* 0x0000000500007c02 */ /* 0x000fce0008000f00 */
.L_x_156:
[----:B-1----:R1:W2:Y:S02]  /*9470*/  SYNCS.PHASECHK.TRANS64.TRYWAIT P0, [R0+URZ], R3 ;  /* 0x00000003000075a7 */ /* 0x0022a400080011ff */
[----:B--2---:R-:W-:Y:S05]  /*9480*/  @!P0 NANOSLEEP.SYNCS 0x989680 ;  /* 0x009896800000895d */ /* 0x004fea0003900000 */
[----:B------:R-:W2:Y:S02]  /*9490*/  @!P0 SYNCS.PHASECHK.TRANS64 P0, [R0+URZ], R3 ;  /* 0x00000003000085a7 */ /* 0x000ea400080010ff */
[----:B--2---:R-:W-:Y:S05]  /*94a0*/  @!P0 BRA `(.L_x_156) ;  /* 0xfffffffc00f08947 */ /* 0x004fea000383ffff */
[----:B------:R-:W-:Y:S05]  /*94b0*/  BRA `(.L_x_157) ;  /* 0xffffff9800987947 */ /* 0x000fea000383ffff */
.L_x_52:
[----:B------:R-:W-:-:S07]  /*94c0*/  MOV R0, UR5 ;  /* 0x0000000500007c02 */ /* 0x000fce0008000f00 */
.L_x_158:
[----:B-1----:R1:W2:Y:S02]  /*94d0*/  SYNCS.PHASECHK.TRANS64.TRYWAIT P0, [R0+URZ], R3 ;  /* 0x00000003000075a7 */ /* 0x0022a400080011ff */
[----:B--2---:R-:W-:Y:S05]  /*94e0*/  @!P0 NANOSLEEP.SYNCS 0x989680 ;  /* 0x009896800000895d */ /* 0x004fea0003900000 */
[----:B------:R-:W2:Y:S02]  /*94f0*/  @!P0 SYNCS.PHASECHK.TRANS64 P0, [R0+URZ], R3 ;  /* 0x00000003000085a7 */ /* 0x000ea400080010ff */
[----:B--2---:R-:W-:Y:S05]  /*9500*/  @!P0 BRA `(.L_x_158) ;  /* 0xfffffffc00f08947 */ /* 0x004fea000383ffff */
[----:B------:R-:W-:Y:S05]  /*9510*/  BRA `(.L_x_159) ;  /* 0xffffff9800a47947 */ /* 0x000fea000383ffff */
.L_x_53:
[----:B------:R-:W-:-:S07]  /*9520*/  MOV R0, UR5 ;  /* 0x0000000500007c02 */ /* 0x000fce0008000f00 */
.L_x_160:
[----:B-1----:R1:W2:Y:S02]  /*9530*/  SYNCS.PHASECHK.TRANS64.TRYWAIT P0, [R0+URZ], R3 ;  /* 0x00000003000075a7 */ /* 0x0022a400080011ff */
[----:B--2---:R-:W-:Y:S05]  /*9540*/  @!P0 NANOSLEEP.SYNCS 0x989680 ;  /* 0x009896800000895d */ /* 0x004fea0003900000 */
[----:B------:R-:W2:Y:S02]  /*9550*/  @!P0 SYNCS.PHASECHK.TRANS64 P0, [R0+URZ], R3 ;  /* 0x00000003000085a7 */ /* 0x000ea400080010ff */
[----:B--2---:R-:W-:Y:S05]  /*9560*/  @!P0 BRA `(.L_x_160) ;  /* 0xfffffffc00f08947 */ /* 0x004fea000383ffff */
[----:B------:R-:W-:Y:S05]  /*9570*/  BRA `(.L_x_161) ;  /* 0xffffff9800b07947 */ /* 0x000fea000383ffff */
.L_x_54:
[----:B------:R-:W-:-:S07]  /*9580*/  MOV R0, UR5 ;  /* 0x0000000500007c02 */ /* 0x000fce0008000f00 */
.L_x_162:
[----:B-1----:R1:W2:Y:S02]  /*9590*/  SYNCS.PHASECHK.TRANS64.TRYWAIT P0, [R0+URZ], R3 ;  /* 0x00000003000075a7 */ /* 0x0022a400080011ff */
[----:B--2---:R-:W-:Y:S05]  /*95a0*/  @!P0 NANOSLEEP.SYNCS 0x989680 ;  /* 0x009896800000895d */ /* 0x004fea0003900000 */
[----:B------:R-:W2:Y:S02]  /*95b0*/  @!P0 SYNCS.PHASECHK.TRANS64 P0, [R0+URZ], R3 ;  /* 0x00000003000085a7 */ /* 0x000ea400080010ff */
[----:B--2---:R-:W-:Y:S05]  /*95c0*/  @!P0 BRA `(.L_x_162) ;  /* 0xfffffffc00f08947 */ /* 0x004fea000383ffff */
[----:B------:R-:W-:Y:S05]  /*95d0*/  BRA `(.L_x_163) ;  /* 0xffffff9800bc7947 */ /* 0x000fea000383ffff */
.L_x_55:
[----:B------:R-:W-:-:S07]  /*95e0*/  MOV R0, UR5 ;  /* 0x0000000500007c02 */ /* 0x000fce0008000f00 */
.L_x_164:
[----:B-1----:R1:W2:Y:S02]  /*95f0*/  SYNCS.PHASECHK.TRANS64.TRYWAIT P0, [R0+URZ], R3 ;  /* 0x00000003000075a7 */ /* 0x0022a400080011ff */
[----:B--2---:R-:W-:Y:S05]  /*9600*/  @!P0 NANOSLEEP.SYNCS 0x989680 ;  /* 0x009896800000895d */ /* 0x004fea0003900000 */
[----:B------:R-:W2:Y:S02]  /*9610*/  @!P0 SYNCS.PHASECHK.TRANS64 P0, [R0+URZ], R3 ;  /* 0x00000003000085a7 */ /* 0x000ea400080010ff */
[----:B--2---:R-:W-:Y:S05]  /*9620*/  @!P0 BRA `(.L_x_164) ;  /* 0xfffffffc00f08947 */ /* 0x004fea000383ffff */
[----:B------:R-:W-:Y:S05]  /*9630*/  BRA `(.L_x_165) ;  /* 0xffffff9800c87947 */ /* 0x000fea000383ffff */
.L_x_56:
[----:B------:R-:W-:-:S07]  /*9640*/  MOV R0, UR5 ;  /* 0x0000000500007c02 */ /* 0x000fce0008000f00 */
.L_x_166:
[----:B-1----:R1:W2:Y:S02]  /*9650*/  SYNCS.PHASECHK.TRANS64.TRYWAIT P0, [R0+URZ], R3 ;  /* 0x00000003000075a7 */ /* 0x0022a400080011ff */
[----:B--2---:R-:W-:Y:S05]  /*9660*/  @!P0 NANOSLEEP.SYNCS 0x989680 ;  /* 0x009896800000895d */ /* 0x004fea0003900000 */
[----:B------:R-:W2:Y:S02]  /*9670*/  @!P0 SYNCS.PHASECHK.TRANS64 P0, [R0+URZ], R3 ;  /* 0x00000003000085a7 */ /* 0x000ea400080010ff */
[----:B--2---:R-:W-:Y:S05]  /*9680*/  @!P0 BRA `(.L_x_166) ;  /* 0xfffffffc00f08947 */ /* 0x004fea000383ffff */
[----:B------:R-:W-:Y:S05]  /*9690*/  BRA `(.L_x_167) ;  /* 0xffffff9800d47947 */ /* 0x000fea000383ffff */
.L_x_57:
[----:B------:R-:W-:-:S07]  /*96a0*/  MOV R0, UR5 ;  /* 0x0000000500007c02 */ /* 0x000fce0008000f00 */
.L_x_168:
[----:B-1----:R1:W2:Y:S02]  /*96b0*/  SYNCS.PHASECHK.TRANS64.TRYWAIT P0, [R0+URZ], R3 ;  /* 0x00000003000075a7 */ /* 0x0022a400080011ff */
[----:B--2---:R-:W-:Y:S05]  /*96c0*/  @!P0 NANOSLEEP.SYNCS 0x989680 ;  /* 0x009896800000895d */ /* 0x004fea0003900000 */
[----:B------:R-:W2:Y:S02]  /*96d0*/  @!P0 SYNCS.PHASECHK.TRANS64 P0, [R0+URZ], R3 ;  /* 0x00000003000085a7 */ /* 0x000ea400080010ff */
[----:B--2---:R-:W-:Y:S05]  /*96e0*/  @!P0 BRA `(.L_x_168) ;  /* 0xfffffffc00f08947 */ /* 0x004fea000383ffff */
[----:B------:R-:W-:Y:S05]  /*96f0*/  BRA `(.L_x_169) ;  /* 0xffffff9800e07947 */ /* 0x000fea000383ffff */
.L_x_58:
[----:B------:R-:W-:-:S07]  /*9700*/  MOV R0, UR5 ;  /* 0x0000000500007c02 */ /* 0x000fce0008000f00 */
.L_x_170:
[----:B-1----:R1:W2:Y:S02]  /*9710*/  SYNCS.PHASECHK.TRANS64.TRYWAIT P0, [R0+URZ], R3 ;  /* 0x00000003000075a7 */ /* 0x0022a400080011ff */
[----:B--2---:R-:W-:Y:S05]  /*9720*/  @!P0 NANOSLEEP.SYNCS 0x989680 ;  /* 0x009896800000895d */ /* 0x004fea0003900000 */
[----:B------:R-:W2:Y:S02]  /*9730*/  @!P0 SYNCS.PHASECHK.TRANS64 P0, [R0+URZ], R3 ;  /* 0x00000003000085a7 */ /* 0x000ea400080010ff */
[----:B--2---:R-:W-:Y:S05]  /*9740*/  @!P0 BRA `(.L_x_170) ;  /* 0xfffffffc00f08947 */ /* 0x004fea000383ffff */
[----:B------:R-:W-:Y:S05]  /*9750*/  BRA `(.L_x_171) ;  /* 0xffffff9800ec7947 */ /* 0x000fea000383ffff */
.L_x_59:
[----:B------:R-:W-:-:S07]  /*9760*/  MOV R0, UR5 ;  /* 0x0000000500007c02 */ /* 0x000fce0008000f00 */
.L_x_172:
[----:B-1----:R1:W2:Y:S02]  /*9770*/  SYNCS.PHASECHK.TRANS64.TRYWAIT P0, [R0+URZ], R3 ;  /* 0x00000003000075a7 */ /* 0x0022a400080011ff */
[----:B--2---:R-:W-:Y:S05]  /*9780*/  @!P0 NANOSLEEP.SYNCS 0x989680 ;  /* 0x009896800000895d */ /* 0x004fea0003900000 */
[----:B------:R-:W2:Y:S02]  /*9790*/  @!P0 SYNCS.PHASECHK.TRANS64 P0, [R0+URZ], R3 ;  /* 0x00000003000085a7 */ /* 0x000ea400080010ff */
[----:B--2---:R-:W-:Y:S05]  /*97a0*/  @!P0 BRA `(.L_x_172) ;  /* 0xfffffffc00f08947 */ /* 0x004fea000383ffff */
[----:B------:R-:W-:Y:S05]  /*97b0*/  BRA `(.L_x_173) ;  /* 0xffffff9800f87947 */ /* 0x000fea000383ffff */
.L_x_60:
[----:B------:R-:W-:-:S07]  /*97c0*/  MOV R0, UR5 ;  /* 0x0000000500007c02 */ /* 0x000fce0008000f00 */
.L_x_174:
[----:B-1----:R1:W2:Y:S02]  /*97d0*/  SYNCS.PHASECHK.TRANS64.TRYWAIT P0, [R0+URZ], R3 ;  /* 0x00000003000075a7 */ /* 0x0022a400080011ff */
[----:B--2---:R-:W-:Y:S05]  /*97e0*/  @!P0 NANOSLEEP.SYNCS 0x989680 ;  /* 0x009896800000895d */ /* 0x004fea0003900000 */
[----:B------:R-:W2:Y:S02]  /*97f0*/  @!P0 SYNCS.PHASECHK.TRANS64 P0, [R0+URZ], R3 ;  /* 0x00000003000085a7 */ /* 0x000ea400080010ff */
[----:B--2---:R-:W-:Y:S05]  /*9800*/  @!P0 BRA `(.L_x_174) ;  /* 0xfffffffc00f08947 */ /* 0x004fea000383ffff */
[----:B------:R-:W-:Y:S05]  /*9810*/  BRA `(.L_x_175) ;  /* 0xffffff9c00047947 */ /* 0x000fea000383ffff */
.L_x_61:
[----:B------:R-:W-:-:S07]  /*9820*/  MOV R0, UR5 ;  /* 0x0000000500007c02 */ /* 0x000fce0008000f00 */
.L_x_176:
[----:B-1----:R1:W2:Y:S02]  /*9830*/  SYNCS.PHASECHK.TRANS64.TRYWAIT P0, [R0+URZ], R3 ;  /* 0x00000003000075a7 */ /* 0x0022a400080011ff */
[----:B--2---:R-:W-:Y:S05]  /*9840*/  @!P0 NANOSLEEP.SYNCS 0x989680 ;  /* 0x009896800000895d */ /* 0x004fea0003900000 */
[----:B------:R-:W2:Y:S02]  /*9850*/  @!P0 SYNCS.PHASECHK.TRANS64 P0, [R0+URZ], R3 ;  /* 0x00000003000085a7 */ /* 0x000ea400080010ff */
[----:B--2---:R-:W-:Y:S05]  /*9860*/  @!P0 BRA `(.L_x_176) ;  /* 0xfffffffc00f08947 */ /* 0x004fea000383ffff */
[----:B------:R-:W-:Y:S05]  /*9870*/  BRA `(.L_x_177) ;  /* 0xffffff9c00107947 */ /* 0x000fea000383ffff */
.L_x_62:
[----:B------:R-:W-:-:S07]  /*9880*/  MOV R0, UR5 ;  /* 0x0000000500007c02 */ /* 0x000fce0008000f00 */
.L_x_178:
[----:B-1----:R1:W2:Y:S02]  /*9890*/  SYNCS.PHASECHK.TRANS64.TRYWAIT P0, [R0+URZ], R3 ;  /* 0x00000003000075a7 */ /* 0x0022a400080011ff */
[----:B--2---:R-:W-:Y:S05]  /*98a0*/  @!P0 NANOSLEEP.SYNCS 0x989680 ;  /* 0x009896800000895d */ /* 0x004fea0003900000 */
[----:B------:R-:W2:Y:S02]  /*98b0*/  @!P0 SYNCS.PHASECHK.TRANS64 P0, [R0+URZ], R3 ;  /* 0x00000003000085a7 */ /* 0x000ea400080010ff */
[----:B--2---:R-:W-:Y:S05]  /*98c0*/  @!P0 BRA `(.L_x_178) ;  /* 0xfffffffc00f08947 */ /* 0x004fea000383ffff */
[----:B------:R-:W-:Y:S05]  /*98d0*/  BRA `(.L_x_179) ;  /* 0xffffff9c001c7947 */ /* 0x000fea000383ffff */
.L_x_63:
[----:B------:R-:W-:-:S07]  /*98e0*/  MOV R0, UR5 ;  /* 0x0000000500007c02 */ /* 0x000fce0008000f00 */
.L_x_180:
[----:B-1----:R1:W2:Y:S02]  /*98f0*/  SYNCS.PHASECHK.TRANS64.TRYWAIT P0, [R0+URZ], R3 ;  /* 0x00000003000075a7 */ /* 0x0022a400080011ff */
[----:B--2---:R-:W-:Y:S05]  /*9900*/  @!P0 NANOSLEEP.SYNCS 0x989680 ;  /* 0x009896800000895d */ /* 0x004fea0003900000 */
[----:B------:R-:W2:Y:S02]  /*9910*/  @!P0 SYNCS.PHASECHK.TRANS64 P0, [R0+URZ], R3 ;  /* 0x00000003000085a7 */ /* 0x000ea400080010ff */
[----:B--2---:R-:W-:Y:S05]  /*9920*/  @!P0 BRA `(.L_x_180) ;  /* 0xfffffffc00f08947 */ /* 0x004fea000383ffff */
[----:B------:R-:W-:Y:S05]  /*9930*/  BRA `(.L_x_181) ;  /* 0xffffff9c00287947 */ /* 0x000fea000383ffff */
.L_x_64:
[----:B------:R-:W-:-:S07]  /*9940*/  MOV R0, UR5 ;  /* 0x0000000500007c02 */ /* 0x000fce0008000f00 */
.L_x_182:
[----:B-1----:R1:W2:Y:S02]  /*9950*/  SYNCS.PHASECHK.TRANS64.TRYWAIT P0, [R0+URZ], R3 ;  /* 0x00000003000075a7 */ /* 0x0022a400080011ff */
[----:B--2---:R-:W-:Y:S05]  /*9960*/  @!P0 NANOSLEEP.SYNCS 0x989680 ;  /* 0x009896800000895d */ /* 0x004fea0003900000 */
[----:B------:R-:W2:Y:S02]  /*9970*/  @!P0 SYNCS.PHASECHK.TRANS64 P0, [R0+URZ], R3 ;  /* 0x00000003000085a7 */ /* 0x000ea400080010ff */
[----:B--2---:R-:W-:Y:S05]  /*9980*/  @!P0 BRA `(.L_x_182) ;  /* 0xfffffffc00f08947 */ /* 0x004fea000383ffff */
[----:B------:R-:W-:Y:S05]  /*9990*/  BRA `(.L_x_183) ;  /* 0xffffff9c00347947 */ /* 0x000fea000383ffff */
.L_x_65:
[----:B------:R-:W-:-:S07]  /*99a0*/  MOV R0, UR5 ;  /* 0x0000000500007c02 */ /* 0x000fce0008000f00 */
.L_x_184:
[----:B-1----:R1:W2:Y:S02]  /*99b0*/  SYNCS.PHASECHK.TRANS64.TRYWAIT P0, [R0+URZ], R3 ;  /* 0x00000003000075a7 */ /* 0x0022a400080011ff */
[----:B--2---:R-:W-:Y:S05]  /*99c0*/  @!P0 NANOSLEEP.SYNCS 0x989680 ;  /* 0x009896800000895d */ /* 0x004fea0003900000 */
[----:B------:R-:W2:Y:S02]  /*99d0*/  @!P0 SYNCS.PHASECHK.TRANS64 P0, [R0+URZ], R3 ;  /* 0x00000003000085a7 */ /* 0x000ea400080010ff */
[----:B--2---:R-:W-:Y:S05]  /*99e0*/  @!P0 BRA `(.L_x_184) ;  /* 0xfffffffc00f08947 */ /* 0x004fea000383ffff */
[----:B------:R-:W-:Y:S05]  /*99f0*/  BRA `(.L_x_185) ;  /* 0xffffff9c00407947 */ /* 0x000fea000383ffff */
.L_x_66:
[----:B------:R-:W-:-:S07]  /*9a00*/  MOV R0, UR5 ;  /* 0x0000000500007c02 */ /* 0x000fce0008000f00 */
.L_x_186:
[----:B-1----:R1:W2:Y:S02]  /*9a10*/  SYNCS.PHASECHK.TRANS64.TRYWAIT P0, [R0+URZ], R3 ;  /* 0x00000003000075a7 */ /* 0x0022a400080011ff */
[----:B--2---:R-:W-:Y:S05]  /*9a20*/  @!P0 NANOSLEEP.SYNCS 0x989680 ;  /* 0x009896800000895d */ /* 0x004fea0003900000 */
[----:B------:R-:W2:Y:S02]  /*9a30*/  @!P0 SYNCS.PHASECHK.TRANS64 P0, [R0+URZ], R3 ;  /* 0x00000003000085a7 */ /* 0x000ea400080010ff */
[----:B--2---:R-:W-:Y:S05]  /*9a40*/  @!P0 BRA `(.L_x_186) ;  /* 0xfffffffc00f08947 */ /* 0x004fea000383ffff */
[----:B------:R-:W-:Y:S05]  /*9a50*/  BRA `(.L_x_187) ;  /* 0xffffff9c004c7947 */ /* 0x000fea000383ffff */
.L_x_67:
[----:B------:R-:W-:-:S07]  /*9a60*/  MOV R0, UR5 ;  /* 0x0000000500007c02 */ /* 0x000fce0008000f00 */
.L_x_188:
[----:B-1----:R1:W2:Y:S02]  /*9a70*/  SYNCS.PHASECHK.TRANS64.TRYWAIT P0, [R0+URZ], R3 ;  /* 0x00000003000075a7 */ /* 0x0022a400080011ff */
[----:B--2---:R-:W-:Y:S05]  /*9a80*/  @!P0 NANOSLEEP.SYNCS 0x989680 ;  /* 0x009896800000895d */ /* 0x004fea0003900000 */
[----:B------:R-:W2:Y:S02]  /*9a90*/  @!P0 SYNCS.PHASECHK.TRANS64 P0, [R0+URZ], R3 ;  /* 0x00000003000085a7 */ /* 0x000ea400080010ff */
[----:B--2---:R-:W-:Y:S05]  /*9aa0*/  @!P0 BRA `(.L_x_188) ;  /* 0xfffffffc00f08947 */ /* 0x004fea000383ffff */
[----:B------:R-:W-:Y:S05]  /*9ab0*/  BRA `(.L_x_189) ;  /* 0xffffff9c00587947 */ /* 0x000fea000383ffff */
.L_x_68:
[----:B------:R-:W-:-:S07]  /*9ac0*/  MOV R0, UR5 ;  /* 0x0000000500007c02 */ /* 0x000fce0008000f00 */
.L_x_190:
[----:B-1----:R1:W2:Y:S02]  /*9ad0*/  SYNCS.PHASECHK.TRANS64.TRYWAIT P0, [R0+URZ], R3 ;  /* 0x00000003000075a7 */ /* 0x0022a400080011ff */
[----:B--2---:R-:W-:Y:S05]  /*9ae0*/  @!P0 NANOSLEEP.SYNCS 0x989680 ;  /* 0x009896800000895d */ /* 0x004fea0003900000 */
[----:B------:R-:W2:Y:S02]  /*9af0*/  @!P0 SYNCS.PHASECHK.TRANS64 P0, [R0+URZ], R3 ;  /* 0x00000003000085a7 */ /* 0x000ea400080010ff */
[----:B--2---:R-:W-:Y:S05]  /*9b00*/  @!P0 BRA `(.L_x_190) ;  /* 0xfffffffc00f08947 */ /* 0x004fea000383ffff */
[----:B------:R-:W-:Y:S05]  /*9b10*/  BRA `(.L_x_191) ;  /* 0xffffff9c00647947 */ /* 0x000fea000383ffff */
.L_x_69:
[----:B------:R-:W-:-:S07]  /*9b20*/  MOV R0, UR5 ;  /* 0x0000000500007c02 */ /* 0x000fce0008000f00 */
.L_x_192:
[----:B-1----:R1:W2:Y:S02]  /*9b30*/  SYNCS.PHASECHK.TRANS64.TRYWAIT P0, [R0+URZ], R3 ;  /* 0x00000003000075a7 */ /* 0x0022a400080011ff */
[----:B--2---:R-:W-:Y:S05]  /*9b40*/  @!P0 NANOSLEEP.SYNCS 0x989680 ;  /* 0x009896800000895d */ /* 0x004fea0003900000 */
[----:B------:R-:W2:Y:S02]  /*9b50*/  @!P0 SYNCS.PHASECHK.TRANS64 P0, [R0+URZ], R3 ;  /* 0x00000003000085a7 */ /* 0x000ea400080010ff */
[----:B--2---:R-:W-:Y:S05]  /*9b60*/  @!P0 BRA `(.L_x_192) ;  /* 0xfffffffc00f08947 */ /* 0x004fea000383ffff */
[----:B------:R-:W-:Y:S05]  /*9b70*/  BRA `(.L_x_193) ;  /* 0xffffff9c00707947 */ /* 0x000fea000383ffff */
.L_x_70:
[----:B------:R-:W-:-:S07]  /*9b80*/  MOV R0, UR5 ;  /* 0x0000000500007c02 */ /* 0x000fce0008000f00 */
.L_x_194:
[----:B-1----:R1:W2:Y:S02]  /*9b90*/  SYNCS.PHASECHK.TRANS64.TRYWAIT P0, [R0+URZ], R3 ;  /* 0x00000003000075a7 */ /* 0x0022a400080011ff */
[----:B--2---:R-:W-:Y:S05]  /*9ba0*/  @!P0 NANOSLEEP.SYNCS 0x989680 ;  /* 0x009896800000895d */ /* 0x004fea0003900000 */
[----:B------:R-:W2:Y:S02]  /*9bb0*/  @!P0 SYNCS.PHASECHK.TRANS64 P0, [R0+URZ], R3 ;  /* 0x00000003000085a7 */ /* 0x000ea400080010ff */
[----:B--2---:R-:W-:Y:S05]  /*9bc0*/  @!P0 BRA `(.L_x_194) ;  /* 0xfffffffc00f08947 */ /* 0x004fea000383ffff */
[----:B------:R-:W-:Y:S05]  /*9bd0*/  BRA `(.L_x_195) ;  /* 0xffffff9c007c7947 */ /* 0x000fea000383ffff */
.L_x_71:
[----:B------:R-:W-:-:S07]  /*9be0*/  MOV R0, UR5 ;  /* 0x0000000500007c02 */ /* 0x000fce0008000f00 */
.L_x_196:
[----:B-1----:R1:W2:Y:S02]  /*9bf0*/  SYNCS.PHASECHK.TRANS64.TRYWAIT P0, [R0+URZ], R3 ;  /* 0x00000003000075a7 */ /* 0x0022a400080011ff */
[----:B--2---:R-:W-:Y:S05]  /*9c00*/  @!P0 NANOSLEEP.SYNCS 0x989680 ;  /* 0x009896800000895d */ /* 0x004fea0003900000 */
[----:B------:R-:W2:Y:S02]  /*9c10*/  @!P0 SYNCS.PHASECHK.TRANS64 P0, [R0+URZ], R3 ;  /* 0x00000003000085a7 */ /* 0x000ea400080010ff */
[----:B--2---:R-:W-:Y:S05]  /*9c20*/  @!P0 BRA `(.L_x_196) ;  /* 0xfffffffc00f08947 */ /* 0x004fea000383ffff */
[----:B------:R-:W-:Y:S05]  /*9c30*/  BRA `(.L_x_197) ;  /* 0xffffff9c00887947 */ /* 0x000fea000383ffff */
.L_x_72:
[----:B------:R-:W-:-:S07]  /*9c40*/  MOV R0, UR5 ;  /* 0x0000000500007c02 */ /* 0x000fce0008000f00 */
.L_x_198:
[----:B-1----:R1:W2:Y:S02]  /*9c50*/  SYNCS.PHASECHK.TRANS64.TRYWAIT P0, [R0+URZ], R3 ;  /* 0x00000003000075a7 */ /* 0x0022a400080011ff */
[----:B--2---:R-:W-:Y:S05]  /*9c60*/  @!P0 NANOSLEEP.SYNCS 0x989680 ;  /* 0x009896800000895d */ /* 0x004fea0003900000 */
[----:B------:R-:W2:Y:S02]  /*9c70*/  @!P0 SYNCS.PHASECHK.TRANS64 P0, [R0+URZ], R3 ;  /* 0x00000003000085a7 */ /* 0x000ea400080010ff */
[----:B--2---:R-:W-:Y:S05]  /*9c80*/  @!P0 BRA `(.L_x_198) ;  /* 0xfffffffc00f08947 */ /* 0x004fea000383ffff */
[----:B------:R-:W-:Y:S05]  /*9c90*/  BRA `(.L_x_199) ;  /* 0xffffff9c00947947 */ /* 0x000fea000383ffff */
.L_x_73:
[----:B------:R-:W-:-:S07]  /*9ca0*/  MOV R0, UR5 ;  /* 0x0000000500007c02 */ /* 0x000fce0008000f00 */
.L_x_200:
[----:B-1----:R1:W2:Y:S02]  /*9cb0*/  SYNCS.PHASECHK.TRANS64.TRYWAIT P0, [R0+URZ], R3 ;  /* 0x00000003000075a7 */ /* 0x0022a400080011ff */
[----:B--2---:R-:W-:Y:S05]  /*9cc0*/  @!P0 NANOSLEEP.SYNCS 0x989680 ;  /* 0x009896800000895d */ /* 0x004fea0003900000 */
[----:B------:R-:W2:Y:S02]  /*9cd0*/  @!P0 SYNCS.PHASECHK.TRANS64 P0, [R0+URZ], R3 ;  /* 0x00000003000085a7 */ /* 0x000ea400080010ff */
[----:B--2---:R-:W-:Y:S05]  /*9ce0*/  @!P0 BRA `(.L_x_200) ;  /* 0xfffffffc00f08947 */ /* 0x004fea000383ffff */
[----:B------:R-:W-:Y:S05]  /*9cf0*/  BRA `(.L_x_201) ;  /* 0xffffff9c00a07947 */ /* 0x000fea000383ffff */
.L_x_74:
[----:B------:R-:W-:-:S07]  /*9d00*/  MOV R0, UR5 ;  /* 0x0000000500007c02 */ /* 0x000fce0008000f00 */
.L_x_202:
[----:B-1----:R1:W2:Y:S02]  /*9d10*/  SYNCS.PHASECHK.TRANS64.TRYWAIT P0, [R0+URZ], R3 ;  /* 0x00000003000075a7 */ /* 0x0022a400080011ff */
[----:B--2---:R-:W-:Y:S05]  /*9d20*/  @!P0 NANOSLEEP.SYNCS 0x989680 ;  /* 0x009896800000895d */ /* 0x004fea0003900000 */
[----:B------:R-:W2:Y:S02]  /*9d30*/  @!P0 SYNCS.PHASECHK.TRANS64 P0, [R0+URZ], R3 ;  /* 0x00000003000085a7 */ /* 0x000ea400080010ff */
[----:B--2---:R-:W-:Y:S05]  /*9d40*/  @!P0 BRA `(.L_x_202) ;  /* 0xfffffffc00f08947 */ /* 0x004fea000383ffff */
[----:B------:R-:W-:Y:S05]  /*9d50*/  BRA `(.L_x_203) ;  /* 0xffffff9c00ac7947 */ /* 0x000fea000383ffff */
.L_x_75:
[----:B------:R-:W-:-:S07]  /*9d60*/  MOV R0, UR5 ;  /* 0x0000000500007c02 */ /* 0x000fce0008000f00 */
.L_x_204:
[----:B-1----:R1:W2:Y:S02]  /*9d70*/  SYNCS.PHASECHK.TRANS64.TRYWAIT P0, [R0+URZ], R3 ;  /* 0x00000003000075a7 */ /* 0x0022a400080011ff */
[----:B--2---:R-:W-:Y:S05]  /*9d80*/  @!P0 NANOSLEEP.SYNCS 0x989680 ;  /* 0x009896800000895d */ /* 0x004fea0003900000 */
[----:B------:R-:W2:Y:S02]  /*9d90*/  @!P0 SYNCS.PHASECHK.TRANS64 P0, [R0+URZ], R3 ;  /* 0x00000003000085a7 */ /* 0x000ea400080010ff */
[----:B--2---:R-:W-:Y:S05]  /*9da0*/  @!P0 BRA `(.L_x_204) ;  /* 0xfffffffc00f08947 */ /* 0x004fea000383ffff */
[----:B------:R-:W-:Y:S05]  /*9db0*/  BRA `(.L_x_205) ;  /* 0xffffff9c00b87947 */ /* 0x000fea000383ffff */
.L_x_76:
[----:B------:R-:W-:-:S07]  /*9dc0*/  MOV R0, UR5 ;  /* 0x0000000500007c02 */ /* 0x000fce0008000f00 */
.L_x_206:
[----:B-1----:R1:W2:Y:S02]  /*9dd0*/  SYNCS.PHASECHK.TRANS64.TRYWAIT P0, [R0+URZ], R3 ;  /* 0x00000003000075a7 */ /* 0x0022a400080011ff */
[----:B--2---:R-:W-:Y:S05]  /*9de0*/  @!P0 NANOSLEEP.SYNCS 0x989680 ;  /* 0x009896800000895d */ /* 0x004fea0003900000 */
[----:B------:R-:W2:Y:S02]  /*9df0*/  @!P0 SYNCS.PHASECHK.TRANS64 P0, [R0+URZ], R3 ;  /* 0x00000003000085a7 */ /* 0x000ea400080010ff */
[----:B--2---:R-:W-:Y:S05]  /*9e00*/  @!P0 BRA `(.L_x_206) ;  /* 0xfffffffc00f08947 */ /* 0x004fea000383ffff */
[----:B------:R-:W-:Y:S05]  /*9e10*/  BRA `(.L_x_207) ;  /* 0xffffff9c00c47947 */ /* 0x000fea000383ffff */
.L_x_77:
[----:B------:R-:W-:-:S07]  /*9e20*/  MOV R0, UR5 ;  /* 0x0000000500007c02 */ /* 0x000fce0008000f00 */
.L_x_208:
[----:B-1----:R1:W2:Y:S02]  /*9e30*/  SYNCS.PHASECHK.TRANS64.TRYWAIT P0, [R0+URZ], R3 ;  /* 0x00000003000075a7 */ /* 0x0022a400080011ff */
[----:B--2---:R-:W-:Y:S05]  /*9e40*/  @!P0 NANOSLEEP.SYNCS 0x989680 ;  /* 0x009896800000895d */ /* 0x004fea0003900000 */
[----:B------:R-:W2:Y:S02]  /*9e50*/  @!P0 SYNCS.PHASECHK.TRANS64 P0, [R0+URZ], R3 ;  /* 0x00000003000085a7 */ /* 0x000ea400080010ff */
[----:B--2---:R-:W-:Y:S05]  /*9e60*/  @!P0 BRA `(.L_x_208) ;  /* 0xfffffffc00f08947 */ /* 0x004fea000383ffff */
[----:B------:R-:W-:Y:S05]  /*9e70*/  BRA `(.L_x_209) ;  /* 0xffffff9c00d07947 */ /* 0x000fea000383ffff */
.L_x_78:
[----:B------:R-:W-:-:S07]  /*9e80*/  MOV R0, UR5 ;  /* 0x0000000500007c02 */ /* 0x000fce0008000f00 */
.L_x_210:
[----:B-1----:R1:W2:Y:S02]  /*9e90*/  SYNCS.PHASECHK.TRANS64.TRYWAIT P0, [R0+URZ], R3 ;  /* 0x00000003000075a7 */ /* 0x0022a400080011ff */
[----:B--2---:R-:W-:Y:S05]  /*9ea0*/  @!P0 NANOSLEEP.SYNCS 0x989680 ;  /* 0x009896800000895d */ /* 0x004fea0003900000 */
[----:B------:R-:W2:Y:S02]  /*9eb0*/  @!P0 SYNCS.PHASECHK.TRANS64 P0, [R0+URZ], R3 ;  /* 0x00000003000085a7 */ /* 0x000ea400080010ff */
[----:B--2---:R-:W-:Y:S05]  /*9ec0*/  @!P0 BRA `(.L_x_210) ;  /* 0xfffffffc00f08947 */ /* 0x004fea000383ffff */
[----:B------:R-:W-:Y:S05]  /*9ed0*/  BRA `(.L_x_211) ;  /* 0xffffff9c00dc7947 */ /* 0x000fea000383ffff */
.L_x_79:
[----:B------:R-:W-:-:S07]  /*9ee0*/  MOV R0, UR5 ;  /* 0x0000000500007c02 */ /* 0x000fce0008000f00 */
.L_x_212:
[----:B-1----:R1:W2:Y:S02]  /*9ef0*/  SYNCS.PHASECHK.TRANS64.TRYWAIT P0, [R0+URZ], R3 ;  /* 0x00000003000075a7 */ /* 0x0022a400080011ff */
[----:B--2---:R-:W-:Y:S05]  /*9f00*/  @!P0 NANOSLEEP.SYNCS 0x989680 ;  /* 0x009896800000895d */ /* 0x004fea0003900000 */
[----:B------:R-:W2:Y:S02]  /*9f10*/  @!P0 SYNCS.PHASECHK.TRANS64 P0, [R0+URZ], R3 ;  /* 0x00000003000085a7 */ /* 0x000ea400080010ff */
[----:B--2---:R-:W-:Y:S05]  /*9f20*/  @!P0 BRA `(.L_x_212) ;  /* 0xfffffffc00f08947 */ /* 0x004fea000383ffff */
[----:B------:R-:W-:Y:S05]  /*9f30*/  BRA `(.L_x_213) ;  /* 0xffffff9c00e87947 */ /* 0x000fea000383ffff */
.L_x_80:
[----:B------:R-:W-:-:S07]  /*9f40*/  MOV R0, UR5 ;  /* 0x0000000500007c02 */ /* 0x000fce0008000f00 */
.L_x_214:
[----:B-1----:R1:W2:Y:S02]  /*9f50*/  SYNCS.PHASECHK.TRANS64.TRYWAIT P0, [R0+URZ], R3 ;  /* 0x00000003000075a7 */ /* 0x0022a400080011ff */
[----:B--2---:R-:W-:Y:S05]  /*9f60*/  @!P0 NANOSLEEP.SYNCS 0x989680 ;  /* 0x009896800000895d */ /* 0x004fea0003900000 */
[----:B------:R-:W2:Y:S02]  /*9f70*/  @!P0 SYNCS.PHASECHK.TRANS64 P0, [R0+URZ], R3 ;  /* 0x00000003000085a7 */ /* 0x000ea400080010ff */
[----:B--2---:R-:W-:Y:S05]  /*9f80*/  @!P0 BRA `(.L_x_214) ;  /* 0xfffffffc00f08947 */ /* 0x004fea000383ffff */
[----:B------:R-:W-:Y:S05]  /*9f90*/  BRA `(.L_x_215) ;  /* 0xffffff9c00f47947 */ /* 0x000fea000383ffff */
.L_x_83:
[----:B--2---:R2:W3:Y:S02]  /*9fa0*/  SYNCS.PHASECHK.TRANS64.TRYWAIT P0, [R2+URZ+0x2e0], R4 ;  /* 0x0002e004020075a7 */ /* 0x0044e400080011ff */
[----:B---3--:R-:W-:Y:S05]  /*9fb0*/  @!P0 NANOSLEEP.SYNCS 0x989680 ;  /* 0x009896800000895d */ /* 0x008fea0003900000 */
[----:B------:R-:W3:Y:S02]  /*9fc0*/  @!P0 SYNCS.PHASECHK.TRANS64 P0, [R2+URZ+0x2e0], R4 ;  /* 0x0002e004020085a7 */ /* 0x000ee400080010ff */
[----:B---3--:R-:W-:Y:S05]  /*9fd0*/  @!P0 BRA `(.L_x_83) ;  /* 0xfffffffc00f08947 */ /* 0x008fea000383ffff */
[----:B------:R-:W-:Y:S05]  /*9fe0*/  BRA `(.L_x_216) ;  /* 0xffffffa000507947 */ /* 0x000fea000383ffff */
.L_x_84:
[----:B------:R-:W-:-:S07]  /*9ff0*/  MOV R2, UR4 ;  /* 0x0000000400027c02 */ /* 0x000fce0008000f00 */
.L_x_217:
[----:B--2---:R2:W3:Y:S02]  /*a000*/  SYNCS.PHASECHK.TRANS64.TRYWAIT P0, [R2+URZ+0x290], R5 ;  /* 0x00029005020075a7 */ /* 0x0044e400080011ff */
[----:B---3--:R-:W-:Y:S05]  /*a010*/  @!P0 NANOSLEEP.SYNCS 0x989680 ;  /* 0x009896800000895d */ /* 0x008fea0003900000 */
[----:B------:R-:W3:Y:S02]  /*a020*/  @!P0 SYNCS.PHASECHK.TRANS64 P0, [R2+URZ+0x290], R5 ;  /* 0x00029005020085a7 */ /* 0x000ee400080010ff */
[----:B---3--:R-:W-:Y:S05]  /*a030*/  @!P0 BRA `(.L_x_217) ;  /* 0xfffffffc00f08947 */ /* 0x008fea000383ffff */
[----:B------:R-:W-:Y:S05]  /*a040*/  BRA `(.L_x_218) ;  /* 0xffffffa000607947 */ /* 0x000fea000383ffff */
.L_x_85:
[----:B--2---:R2:W3:Y:S02]  /*a050*/  SYNCS.PHASECHK.TRANS64.TRYWAIT P1, [R2+URZ+0x280], R4 ;  /* 0x00028004020075a7 */ /* 0x0044e400080211ff */
[----:B---3--:R-:W-:Y:S05]  /*a060*/  @!P1 NANOSLEEP.SYNCS 0x989680 ;  /* 0x009896800000995d */ /* 0x008fea0003900000 */
[----:B------:R-:W3:Y:S02]  /*a070*/  @!P1 SYNCS.PHASECHK.TRANS64 P1, [R2+URZ+0x280], R4 ;  /* 0x00028004020095a7 */ /* 0x000ee400080210ff */
[----:B---3--:R-:W-:Y:S05]  /*a080*/  @!P1 BRA `(.L_x_85) ;  /* 0xfffffffc00f09947 */ /* 0x008fea000383ffff */
[----:B------:R-:W-:Y:S05]  /*a090*/  BRA `(.L_x_219) ;  /* 0xffffffa000907947 */ /* 0x000fea000383ffff */
.L_x_88:
[----:B------:R-:W-:-:S07]  /*a0a0*/  MOV R0, UR4 ;  /* 0x0000000400007c02 */ /* 0x000fce0008000f00 */
.L_x_220:
[----:B--2---:R2:W3:Y:S02]  /*a0b0*/  SYNCS.PHASECHK.TRANS64.TRYWAIT P0, [R0+URZ+0x290], R2 ;  /* 0x00029002000075a7 */ /* 0x0044e400080011ff */
[----:B---3--:R-:W-:Y:S05]  /*a0c0*/  @!P0 NANOSLEEP.SYNCS 0x989680 ;  /* 0x009896800000895d */ /* 0x008fea0003900000 */
[----:B------:R-:W3:Y:S02]  /*a0d0*/  @!P0 SYNCS.PHASECHK.TRANS64 P0, [R0+URZ+0x290], R2 ;  /* 0x00029002000085a7 */ /* 0x000ee400080010ff */
[----:B---3--:R-:W-:Y:S05]  /*a0e0*/  @!P0 BRA `(.L_x_220) ;  /* 0xfffffffc00f08947 */ /* 0x008fea000383ffff */
[----:B------:R-:W-:Y:S05]  /*a0f0*/  BRA `(.L_x_87) ;  /* 0xffffffa000e47947 */ /* 0x000fea000383ffff */
.L_x_95:
[----:B-1----:R1:W2:Y:S02]  /*a100*/  SYNCS.PHASECHK.TRANS64.TRYWAIT P1, [R0+URZ+0x280], R2 ;  /* 0x00028002000075a7 */ /* 0x0022a400080211ff */
[----:B--2---:R-:W-:Y:S05]  /*a110*/  @!P1 NANOSLEEP.SYNCS 0x989680 ;  /* 0x009896800000995d */ /* 0x004fea0003900000 */
[----:B------:R-:W2:Y:S02]  /*a120*/  @!P1 SYNCS.PHASECHK.TRANS64 P1, [R0+URZ+0x280], R2 ;  /* 0x00028002000095a7 */ /* 0x000ea400080210ff */
[----:B--2---:R-:W-:Y:S05]  /*a130*/  @!P1 BRA `(.L_x_95) ;  /* 0xfffffffc00f09947 */ /* 0x004fea000383ffff */
[----:B------:R-:W-:Y:S05]  /*a140*/  BRA `(.L_x_221) ;  /* 0xffffffa800407947 */ /* 0x000fea000383ffff */
.L_x_96:
[----:B------:R-:W-:-:S07]  /*a150*/  MOV R2, UR19 ;  /* 0x0000001300027c02 */ /* 0x000fce0008000f00 */
.L_x_222:
[----:B-1----:R1:W2:Y:S02]  /*a160*/  SYNCS.PHASECHK.TRANS64.TRYWAIT P0, [R2+URZ+0x2c0], R0 ;  /* 0x0002c000020075a7 */ /* 0x0022a400080011ff */
[----:B--2---:R-:W-:Y:S05]  /*a170*/  @!P0 NANOSLEEP.SYNCS 0x989680 ;  /* 0x009896800000895d */ /* 0x004fea0003900000 */
[----:B------:R-:W2:Y:S02]  /*a180*/  @!P0 SYNCS.PHASECHK.TRANS64 P0, [R2+URZ+0x2c0], R0 ;  /* 0x0002c000020085a7 */ /* 0x000ea400080010ff */
[----:B--2---:R-:W-:Y:S05]  /*a190*/  @!P0 BRA `(.L_x_222) ;  /* 0xfffffffc00f08947 */ /* 0x004fea000383ffff */
[----:B------:R-:W-:Y:S05]  /*a1a0*/  BRA `(.L_x_223) ;  /* 0xffffffa800747947 */ /* 0x000fea000383ffff */
.L_x_99:
[----:B------:R-:W-:Y:S07]  /*a1b0*/  MOV R0, UR7 ;  /* 0x0000000700007c02 */ /* 0x000fee0008000f00 */
.L_x_224:
[----:B-1----:R1:W2:Y:S02]  /*a1c0*/  SYNCS.PHASECHK.TRANS64.TRYWAIT P0, [R0+URZ], R2 ;  /* 0x00000002000075a7 */ /* 0x0022a400080011ff */
[----:B--2---:R-:W-:Y:S05]  /*a1d0*/  @!P0 NANOSLEEP.SYNCS 0x989680 ;  /* 0x009896800000895d */ /* 0x004fea0003900000 */
[----:B------:R-:W2:Y:S02]  /*a1e0*/  @!P0 SYNCS.PHASECHK.TRANS64 P0, [R0+URZ], R2 ;  /* 0x00000002000085a7 */ /* 0x000ea400080010ff */
[----:B--2---:R-:W-:Y:S05]  /*a1f0*/  @!P0 BRA `(.L_x_224) ;  /* 0xfffffffc00f08947 */ /* 0x004fea000383ffff */
[----:B------:R-:W-:Y:S05]  /*a200*/  BRA `(.L_x_98) ;  /* 0xffffffa800a87947 */ /* 0x000fea000383ffff */
.L_x_102:
[----:B------:R-:W-:-:S07]  /*a210*/  MOV R0, UR4 ;  /* 0x0000000400007c02 */ /* 0x000fce0008000f00 */
.L_x_225:
[----:B--2---:R2:W4:Y:S02]  /*a220*/  SYNCS.PHASECHK.TRANS64.TRYWAIT P0, [R0+URZ], R2 ;  /* 0x00000002000075a7 */ /* 0x00452400080011ff */
[----:B----4-:R-:W-:Y:S05]  /*a230*/  @!P0 NANOSLEEP.SYNCS 0x989680 ;  /* 0x009896800000895d */ /* 0x010fea0003900000 */
[----:B------:R-:W4:Y:S02]  /*a240*/  @!P0 SYNCS.PHASECHK.TRANS64 P0, [R0+URZ], R2 ;  /* 0x00000002000085a7 */ /* 0x000f2400080010ff */
[----:B----4-:R-:W-:Y:S05]  /*a250*/  @!P0 BRA `(.L_x_225) ;  /* 0xfffffffc00f08947 */ /* 0x010fea000383ffff */
[----:B------:R-:W-:Y:S05]  /*a260*/  BRA `(.L_x_226) ;  /* 0xffffffac00487947 */ /* 0x000fea000383ffff */
.L_x_103:
[----:B------:R-:W-:-:S07]  /*a270*/  MOV R0, UR5 ;  /* 0x0000000500007c02 */ /* 0x000fce0008000f00 */
.L_x_227:
[----:B-1----:R1:W2:Y:S02]  /*a280*/  SYNCS.PHASECHK.TRANS64.TRYWAIT P0, [R0+URZ], R3 ;  /* 0x00000003000075a7 */ /* 0x0022a400080011ff */
[----:B--2---:R-:W-:Y:S05]  /*a290*/  @!P0 NANOSLEEP.SYNCS 0x989680 ;  /* 0x009896800000895d */ /* 0x004fea0003900000 */
[----:B------:R-:W2:Y:S02]  /*a2a0*/  @!P0 SYNCS.PHASECHK.TRANS64 P0, [R0+URZ], R3 ;  /* 0x00000003000085a7 */ /* 0x000ea400080010ff */
[----:B--2---:R-:W-:Y:S05]  /*a2b0*/  @!P0 BRA `(.L_x_227) ;  /* 0xfffffffc00f08947 */ /* 0x004fea000383ffff */
[----:B------:R-:W-:Y:S05]  /*a2c0*/  BRA `(.L_x_228) ;  /* 0xffffffac00547947 */ /* 0x000fea000383ffff */
.L_x_104:
[----:B------:R-:W-:-:S07]  /*a2d0*/  MOV R0, UR5 ;  /* 0x0000000500007c02 */ /* 0x000fce0008000f00 */
.L_x_229:
[----:B-1----:R1:W2:Y:S02]  /*a2e0*/  SYNCS.PHASECHK.TRANS64.TRYWAIT P0, [R0+URZ], R3 ;  /* 0x00000003000075a7 */ /* 0x0022a400080011ff */
[----:B--2---:R-:W-:Y:S05]  /*a2f0*/  @!P0 NANOSLEEP.SYNCS 0x989680 ;  /* 0x009896800000895d */ /* 0x004fea0003900000 */
[----:B------:R-:W2:Y:S02]  /*a300*/  @!P0 SYNCS.PHASECHK.TRANS64 P0, [R0+URZ], R3 ;  /* 0x00000003000085a7 */ /* 0x000ea400080010ff */
[----:B--2---:R-:W-:Y:S05]  /*a310*/  @!P0 BRA `(.L_x_229) ;  /* 0xfffffffc00f08947 */ /* 0x004fea000383ffff */
[----:B------:R-:W-:Y:S05]  /*a320*/  BRA `(.L_x_230) ;  /* 0xffffffac00607947 */ /* 0x000fea000383ffff */
.L_x_105:
[----:B-1----:R-:W-:-:S07]  /*a330*/  MOV R0, UR4 ;  /* 0x0000000400007c02 */ /* 0x002fce0008000f00 */
.L_x_231:
[----:B-1----:R1:W2:Y:S02]  /*a340*/  SYNCS.PHASECHK.TRANS64.TRYWAIT P0, [R0+URZ], R2 ;  /* 0x00000002000075a7 */ /* 0x0022a400080011ff */
[----:B--2---:R-:W-:Y:S05]  /*a350*/  @!P0 NANOSLEEP.SYNCS 0x989680 ;  /* 0x009896800000895d */ /* 0x004fea0003900000 */
[----:B------:R-:W2:Y:S02]  /*a360*/  @!P0 SYNCS.PHASECHK.TRANS64 P0, [R0+URZ], R2 ;  /* 0x00000002000085a7 */ /* 0x000ea400080010ff */
[----:B--2---:R-:W-:Y:S05]  /*a370*/  @!P0 BRA `(.L_x_231) ;  /* 0xfffffffc00f08947 */ /* 0x004fea000383ffff */
[----:B------:R-:W-:Y:S05]  /*a380*/  BRA `(.L_x_232) ;  /* 0xffffffac006c7947 */ /* 0x000fea000383ffff */
.L_x_110:
[----:B--2---:R2:W3:Y:S02]  /*a390*/  SYNCS.PHASECHK.TRANS64.TRYWAIT P0, [R3+URZ+0x280], R0 ;  /* 0x00028000030075a7 */ /* 0x0044e400080011ff */
[----:B---3--:R-:W-:Y:S05]  /*a3a0*/  @!P0 NANOSLEEP.SYNCS 0x989680 ;  /* 0x009896800000895d */ /* 0x008fea0003900000 */
[----:B------:R-:W3:Y:S02]  /*a3b0*/  @!P0 SYNCS.PHASECHK.TRANS64 P0, [R3+URZ+0x280], R0 ;  /* 0x00028000030085a7 */ /* 0x000ee400080010ff */
[----:B---3--:R-:W-:Y:S05]  /*a3c0*/  @!P0 BRA `(.L_x_110) ;  /* 0xfffffffc00f08947 */ /* 0x008fea000383ffff */
[----:B------:R-:W-:Y:S05]  /*a3d0*/  BRA `(.L_x_233) ;  /* 0xffffffb000947947 */ /* 0x000fea000383ffff */
.L_x_113:
[----:B--2---:R-:W-:Y:S07]  /*a3e0*/  MOV R0, UR21 ;  /* 0x0000001500007c02 */ /* 0x004fee0008000f00 */
.L_x_234:
[----:B--2---:R2:W3:Y:S02]  /*a3f0*/  SYNCS.PHASECHK.TRANS64.TRYWAIT P1, [R0+URZ+0x278], R3 ;  /* 0x00027803000075a7 */ /* 0x0044e400080211ff */
[----:B---3--:R-:W-:Y:S05]  /*a400*/  @!P1 NANOSLEEP.SYNCS 0x989680 ;  /* 0x009896800000995d */ /* 0x008fea0003900000 */
[----:B------:R-:W3:Y:S02]  /*a410*/  @!P1 SYNCS.PHASECHK.TRANS64 P1, [R0+URZ+0x278], R3 ;  /* 0x00027803000095a7 */ /* 0x000ee400080210ff */
[----:B---3--:R-:W-:Y:S05]  /*a420*/  @!P1 BRA `(.L_x_234) ;  /* 0xfffffffc00f09947 */ /* 0x008fea000383ffff */
[----:B------:R-:W-:Y:S05]  /*a430*/  BRA `(.L_x_112) ;  /* 0xffffffb800087947 */ /* 0x000fea000383ffff */
.L_x_116:
[----:B--2---:R-:W-:Y:S07]  /*a440*/  MOV R0, UR21 ;  /* 0x0000001500007c02 */ /* 0x004fee0008000f00 */
.L_x_235:
[----:B--2---:R2:W3:Y:S02]  /*a450*/  SYNCS.PHASECHK.TRANS64.TRYWAIT P0, [R0+URZ+0x268], R2 ;  /* 0x00026802000075a7 */ /* 0x0044e400080011ff */
[----:B---3--:R-:W-:Y:S05]  /*a460*/  @!P0 NANOSLEEP.SYNCS 0x989680 ;  /* 0x009896800000895d */ /* 0x008fea0003900000 */
[----:B------:R-:W3:Y:S02]  /*a470*/  @!P0 SYNCS.PHASECHK.TRANS64 P0, [R0+URZ+0x268], R2 ;  /* 0x00026802000085a7 */ /* 0x000ee400080010ff */
[----:B---3--:R-:W-:Y:S05]  /*a480*/  @!P0 BRA `(.L_x_235) ;  /* 0xfffffffc00f08947 */ /* 0x008fea000383ffff */
[----:B------:R-:W-:Y:S05]  /*a490*/  BRA `(.L_x_236) ;  /* 0xffffffb8005c7947 */ /* 0x000fea000383ffff */
.L_x_119:
[----:B-1----:R1:W2:Y:S02]  /*a4a0*/  SYNCS.PHASECHK.TRANS64.TRYWAIT P0, [R8+URZ+0x280], R0 ;  /* 0x00028000080075a7 */ /* 0x0022a400080011ff */
[----:B--2---:R-:W-:Y:S05]  /*a4b0*/  @!P0 NANOSLEEP.SYNCS 0x989680 ;  /* 0x009896800000895d */ /* 0x004fea0003900000 */
[----:B------:R-:W2:Y:S02]  /*a4c0*/  @!P0 SYNCS.PHASECHK.TRANS64 P0, [R8+URZ+0x280], R0 ;  /* 0x00028000080085a7 */ /* 0x000ea400080010ff */
[----:B--2---:R-:W-:Y:S05]  /*a4d0*/  @!P0 BRA `(.L_x_119) ;  /* 0xfffffffc00f08947 */ /* 0x004fea000383ffff */
[----:B------:R-:W-:Y:S05]  /*a4e0*/  BRA `(.L_x_237) ;  /* 0xffffffbc00f47947 */ /* 0x000fea000383ffff */
.L_x_125:
[----:B------:R-:W-:Y:S07]  /*a4f0*/  MOV R0, UR46 ;  /* 0x0000002e00007c02 */ /* 0x000fee0008000f00 */
.L_x_238:
[----:B-1----:R1:W2:Y:S02]  /*a500*/  SYNCS.PHASECHK.TRANS64.TRYWAIT P2, [R0+URZ+0x260], R4 ;  /* 0x00026004000075a7 */ /* 0x0022a400080411ff */
[----:B--2---:R-:W-:Y:S05]  /*a510*/  @!P2 NANOSLEEP.SYNCS 0x989680 ;  /* 0x009896800000a95d */ /* 0x004fea0003900000 */
[----:B------:R-:W2:Y:S02]  /*a520*/  @!P2 SYNCS.PHASECHK.TRANS64 P2, [R0+URZ+0x260], R4 ;  /* 0x000260040000a5a7 */ /* 0x000ea400080410ff */
[----:B--2---:R-:W-:Y:S05]  /*a530*/  @!P2 BRA `(.L_x_238) ;  /* 0xfffffffc00f0a947 */ /* 0x004fea000383ffff */
[----:B------:R-:W-:Y:S05]  /*a540*/  BRA `(.L_x_124) ;  /* 0xffffffc8007c7947 */ /* 0x000fea000383ffff */
.L_x_127:
[----:B-1----:R-:W-:Y:S07]  /*a550*/  MOV R0, UR47 ;  /* 0x0000002f00007c02 */ /* 0x002fee0008000f00 */
.L_x_239:
[----:B-1----:R1:W4:Y:S02]  /*a560*/  SYNCS.PHASECHK.TRANS64.TRYWAIT P0, [R0+URZ+0x2a0], R3 ;  /* 0x0002a003000075a7 */ /* 0x00232400080011ff */
[----:B----4-:R-:W-:Y:S05]  /*a570*/  @!P0 NANOSLEEP.SYNCS 0x989680 ;  /* 0x009896800000895d */ /* 0x010fea0003900000 */
[----:B------:R-:W4:Y:S02]  /*a580*/  @!P0 SYNCS.PHASECHK.TRANS64 P0, [R0+URZ+0x2a0], R3 ;  /* 0x0002a003000085a7 */ /* 0x000f2400080010ff */
[----:B----4-:R-:W-:Y:S05]  /*a590*/  @!P0 BRA `(.L_x_239) ;  /* 0xfffffffc00f08947 */ /* 0x010fea000383ffff */
[----:B------:R-:W-:Y:S05]  /*a5a0*/  BRA `(.L_x_126) ;  /* 0xffffffc800fc7947 */ /* 0x000fea000383ffff */
        .weak           $__internal_0_$__cuda_sm10x_tcgen05_guardrail_trap_col_being_dealloced_not_returned_by_alloc
        .type           $__internal_0_$__cuda_sm10x_tcgen05_guardrail_trap_col_being_dealloced_not_returned_by_alloc,@function
        .size           $__internal_0_$__cuda_sm10x_tcgen05_guardrail_trap_col_being_dealloced_not_returned_by_alloc,($__internal_1_$__cuda_sm10x_tcgen05_guardrail_trap_phase_invalid_during_alloc - $__internal_0_$__cuda_sm10x_tcgen05_guardrail_trap_col_being_dealloced_not_returned_by_alloc)
$__internal_0_$__cuda_sm10x_tcgen05_guardrail_trap_col_being_dealloced_not_returned_by_alloc:
[----:B------:R-:W-:Y:S05]  /*a5b0*/  BPT.TRAP 0x1 ;  /* 0x000000040000795c */ /* 0x000fea0000300000 */
[----:B------:R-:W-:-:S04]  /*a5c0*/  HFMA2 R3, -RZ, RZ, 0, 0 ;  /* 0x00000000ff037431 */ /* 0x000fc800000001ff */
[----:B------:R-:W-:Y:S05]  /*a5d0*/  RET.REL.NODEC R2 `(_ZN7cutlass13device_kernelINS_4gemm6kernel13GemmUniversalIN4cute5tupleIJiiiiEEENS1_10collective13CollectiveMmaINS1_35MainloopSm100TmaUmmaWarpSpecializedILi38ELi2ELi4ENS5_IJNS4_1CILi2EEENSA_ILi1EEESC_EEEEENS5_IJNSA_ILi64EEENSA_ILi112EEENSA_ILi32EEEEEEaNS5_IJlSC_lEEEaSJ_NS4_8TiledMMAINS4_8MMA_AtomIJNS4_15SM100_MMA_S8_SSIaaiLi64ELi112ELNS4_4UMMA5MajorE0ELSO_0ELNSN_8SaturateE0EEEEEENS4_6LayoutINS5_IJSC_SC_SC_EEENS5_IJNSA_ILi0EEESU_SU_EEEEENS5_IJNS4_10UnderscoreESX_SX_EEEEENS4_13SM90_TMA_LOADENS4_14ComposedLayoutINS4_7SwizzleILi1ELi4ELi3EEENS4_18smem_ptr_flag_bitsILi8EEENSS_INS5_IJNSA_ILi8EEESH_EEENS5_IJSH_SC_EEEEEEEvNS4_8identityENS4_23SM90_TMA_LOAD_MULTICASTES1A_vS1B_EENS_8epilogue10collective18CollectiveEpilogueINS1E_23Sm100TmaWarpSpecializedILi1ELi1ELi56ELb0ELb0EEEJSI_NS5_IJNSS_ISF_SC_EENSS_ISG_SC_EEEEEaSJ_aSJ_NS1E_6fusion15FusionCallbacksIS1I_NS1M_17LinearCombinationIaiaiLNS_15FloatRoundStyleE2EEESI_S1L_JEEENS4_5SM1004TMEM4LOAD25SM100_TMEM_LOAD_16dp32b8xES10_NS11_INS12_ILi0ELi4ELi3EEES15_NSS_INS5_IJS16_NSA_ILi16EEEEEENS5_IJS1X_SC_EEEEEEENS4_39AutoVectorizingCopyWithAssumedAlignmentILi128EEENS4_14SM90_TMA_STOREES21_S23_S23_EEEvvEEEEvNT_6ParamsE) ;  /* 0xffffff5802887950 */ /* 0x000fea0003c3ffff */
        .weak           $__internal_1_$__cuda_sm10x_tcgen05_guardrail_trap_phase_invalid_during_alloc
        .type           $__internal_1_$__cuda_sm10x_tcgen05_guardrail_trap_phase_invalid_during_alloc,@function
        .size           $__internal_1_$__cuda_sm10x_tcgen05_guardrail_trap_phase_invalid_during_alloc,($__internal_2_$__cuda_sm10x_tcgen05_guardrail_trap_unallocated_columns_being_dealloced - $__internal_1_$__cuda_sm10x_tcgen05_guardrail_trap_phase_invalid_during_alloc)
$__internal_1_$__cuda_sm10x_tcgen05_guardrail_trap_phase_invalid_during_alloc:
[----:B------:R-:W-:Y:S05]  /*a5e0*/  BPT.TRAP 0x1 ;  /* 0x000000040000795c */ /* 0x000fea0000300000 */
[----:B------:R-:W-:-:S04]  /*a5f0*/  MOV R5, 0x0 ;  /* 0x0000000000057802 */ /* 0x000fc80000000f00 */
[----:B------:R-:W-:Y:S05]  /*a600*/  RET.REL.NODEC R4 `(_ZN7cutlass13device_kernelINS_4gemm6kernel13GemmUniversalIN4cute5tupleIJiiiiEEENS1_10collective13CollectiveMmaINS1_35MainloopSm100TmaUmmaWarpSpecializedILi38ELi2ELi4ENS5_IJNS4_1CILi2EEENSA_ILi1EEESC_EEEEENS5_IJNSA_ILi64EEENSA_ILi112EEENSA_ILi32EEEEEEaNS5_IJlSC_lEEEaSJ_NS4_8TiledMMAINS4_8MMA_AtomIJNS4_15SM100_MMA_S8_SSIaaiLi64ELi112ELNS4_4UMMA5MajorE0ELSO_0ELNSN_8SaturateE0EEEEEENS4_6LayoutINS5_IJSC_SC_SC_EEENS5_IJNSA_ILi0EEESU_SU_EEEEENS5_IJNS4_10UnderscoreESX_SX_EEEEENS4_13SM90_TMA_LOADENS4_14ComposedLayoutINS4_7SwizzleILi1ELi4ELi3EEENS4_18smem_ptr_flag_bitsILi8EEENSS_INS5_IJNSA_ILi8EEESH_EEENS5_IJSH_SC_EEEEEEEvNS4_8identityENS4_23SM90_TMA_LOAD_MULTICASTES1A_vS1B_EENS_8epilogue10collective18CollectiveEpilogueINS1E_23Sm100TmaWarpSpecializedILi1ELi1ELi56ELb0ELb0EEEJSI_NS5_IJNSS_ISF_SC_EENSS_ISG_SC_EEEEEaSJ_aSJ_NS1E_6fusion15FusionCallbacksIS1I_NS1M_17LinearCombinationIaiaiLNS_15FloatRoundStyleE2EEESI_S1L_JEEENS4_5SM1004TMEM4LOAD25SM100_TMEM_LOAD_16dp32b8xES10_NS11_INS12_ILi0ELi4ELi3EEES15_NSS_INS5_IJS16_NSA_ILi16EEEEEENS5_IJS1X_SC_EEEEEEENS4_39AutoVectorizingCopyWithAssumedAlignmentILi128EEENS4_14SM90_TMA_STOREES21_S23_S23_EEEvvEEEEvNT_6ParamsE) ;  /* 0xffffff58047c7950 */ /* 0x000fea0003c3ffff */
        .weak           $__internal_2_$__cuda_sm10x_tcgen05_guardrail_trap_unallocated_columns_being_dealloced
        .type           $__internal_2_$__cuda_sm10x_tcgen05_guardrail_trap_unallocated_columns_being_dealloced,@function
        .size           $__internal_2_$__cuda_sm10x_tcgen05_guardrail_trap_unallocated_columns_being_dealloced,(.L_x_241 - $__internal_2_$__cuda_sm10x_tcgen05_guardrail_trap_unallocated_columns_being_dealloced)
$__internal_2_$__cuda_sm10x_tcgen05_guardrail_trap_unallocated_columns_being_dealloced:
[----:B------:R-:W-:Y:S05]  /*a610*/  BPT.TRAP 0x1 ;  /* 0x000000040000795c */ /* 0x000fea0000300000 */
[----:B------:R-:W-:-:S04]  /*a620*/  HFMA2 R3, -RZ, RZ, 0, 0 ;  /* 0x00000000ff037431 */ /* 0x000fc800000001ff */
[----:B------:R-:W-:Y:S05]  /*a630*/  RET.REL.NODEC R2 `(_ZN7cutlass13device_kernelINS_4gemm6kernel13GemmUniversalIN4cute5tupleIJiiiiEEENS1_10collective13CollectiveMmaINS1_35MainloopSm100TmaUmmaWarpSpecializedILi38ELi2ELi4ENS5_IJNS4_1CILi2EEENSA_ILi1EEESC_EEEEENS5_IJNSA_ILi64EEENSA_ILi112EEENSA_ILi32EEEEEEaNS5_IJlSC_lEEEaSJ_NS4_8TiledMMAINS4_8MMA_AtomIJNS4_15SM100_MMA_S8_SSIaaiLi64ELi112ELNS4_4UMMA5MajorE0ELSO_0ELNSN_8SaturateE0EEEEEENS4_6LayoutINS5_IJSC_SC_SC_EEENS5_IJNSA_ILi0EEESU_SU_EEEEENS5_IJNS4_10UnderscoreESX_SX_EEEEENS4_13SM90_TMA_LOADENS4_14ComposedLayoutINS4_7SwizzleILi1ELi4ELi3EEENS4_18smem_ptr_flag_bitsILi8EEENSS_INS5_IJNSA_ILi8EEESH_EEENS5_IJSH_SC_EEEEEEEvNS4_8identityENS4_23SM90_TMA_LOAD_MULTICASTES1A_vS1B_EENS_8epilogue10collective18CollectiveEpilogueINS1E_23Sm100TmaWarpSpecializedILi1ELi1ELi56ELb0ELb0EEEJSI_NS5_IJNSS_ISF_SC_EENSS_ISG_SC_EEEEEaSJ_aSJ_NS1E_6fusion15FusionCallbacksIS1I_NS1M_17LinearCombinationIaiaiLNS_15FloatRoundStyleE2EEESI_S1L_JEEENS4_5SM1004TMEM4LOAD25SM100_TMEM_LOAD_16dp32b8xES10_NS11_INS12_ILi0ELi4ELi3EEES15_NSS_INS5_IJS16_NSA_ILi16EEEEEENS5_IJS1X_SC_EEEEEEENS4_39AutoVectorizingCopyWithAssumedAlignmentILi128EEENS4_14SM90_TMA_STOREES21_S23_S23_EEEvvEEEEvNT_6ParamsE) ;  /* 0xffffff5802707950 */ /* 0x000fea0003c3ffff */
.L_x_240:
[----:B------:R-:W-:-:S00]  /*a640*/  BRA `(.L_x_240) ;  /* 0xfffffffc00fc7947 */ /* 0x000fc0000383ffff */
[----:B------:R-:W-:-:S00]  /*a650*/  NOP ;  /* 0x0000000000007918 */ /* 0x000fc00000000000 */
        /* <DEDUP_REMOVED lines=10> */
.L_x_241:


//--------------------- .nv.global.init           --------------------------
	.section	.nv.global.init,"aw",@progbits
.nv.global.init:
	.type		$str$26,@object
	.size		$str$26,($str$25 - $str$26)
$str$26:
        /*0000*/ 	.byte	0x2f, 0x74, 0x6d, 0x70, 0x2f, 0x63, 0x75, 0x74, 0x6c, 0x61, 0x73, 0x73, 0x5f, 0x73, 0x77, 0x65
        /*0010*/ 	.byte	0x65, 0x70, 0x5f, 0x73, 0x72, 0x63, 0x2f, 0x69, 0x6e, 0x63, 0x6c, 0x75, 0x64, 0x65, 0x2f, 0x63
        /*0020*/ 	.byte	0x75, 0x74, 0x65, 0x2f, 0x61, 0x74, 0x6f, 0x6d, 0x2f, 0x63, 0x6f, 0x70, 0x79, 0x5f, 0x74, 0x72
        /*0030*/ 	.byte	0x61, 0x69, 0x74, 0x73, 0x5f, 0x73, 0x6d, 0x31, 0x30, 0x30, 0x2e, 0x68, 0x70, 0x70, 0x00
	.type		$str$25,@object
	.size		$str$25,(__unnamed_1 - $str$25)
$str$25:
        /*003f*/ 	.byte	0x28, 0x28, 0x75, 0x69, 0x6e, 0x74, 0x33, 0x32, 0x5f, 0x74, 0x28, 0x74, 0x68, 0x72, 0x65, 0x61
        /*004f*/ 	.byte	0x64, 0x49, 0x64, 0x78, 0x2e, 0x78, 0x29, 0x20, 0x2f, 0x20, 0x33, 0x32, 0x29, 0x20, 0x25, 0x20
        /*005f*/ 	.byte	0x34, 0x29, 0x20, 0x3d, 0x3d, 0x20, 0x28, 0x28, 0x28, 0x74, 0x6d, 0x65, 0x6d, 0x5f, 0x61, 0x64
        /*006f*/ 	.byte	0x64, 0x72, 0x20, 0x3e, 0x3e, 0x20, 0x31, 0x36, 0x29, 0x20, 0x2f, 0x20, 0x33, 0x32, 0x29, 0x20
        /*007f*/ 	.byte	0x25, 0x20, 0x34, 0x29, 0x00
	.type		__unnamed_1,@object
	.size		__unnamed_1,(.L_1 - __unnamed_1)
__unnamed_1:
        /*0084*/ 	.byte	0x63, 0x6f, 0x6e, 0x73, 0x74, 0x65, 0x78, 0x70, 0x72, 0x20, 0x76, 0x6f, 0x69, 0x64, 0x20, 0x63
        /* <DEDUP_REMOVED lines=36> */
        /*02d4*/ 	.byte	0x3a, 0x3a, 0x43, 0x3c, 0x30, 0x3e, 0x3e, 0x3e, 0x3e, 0x5d, 0x00
.L_1:


//--------------------- .nv.shared._ZN7cutlass13device_kernelINS_4gemm6kernel13GemmUniversalIN4cute5tupleIJiiiiEEENS1_10collective13CollectiveMmaINS1_35MainloopSm100TmaUmmaWarpSpecializedILi38ELi2ELi4ENS5_IJNS4_1CILi2EEENSA_ILi1EEESC_EEEEENS5_IJNSA_ILi64EEENSA_ILi112EEENSA_ILi32EEEEEEaNS5_IJlSC_lEEEaSJ_NS4_8TiledMMAINS4_8MMA_AtomIJNS4_15SM100_MMA_S8_SSIaaiLi64ELi112ELNS4_4UMMA5MajorE0ELSO_0ELNSN_8SaturateE0EEEEEENS4_6LayoutINS5_IJSC_SC_SC_EEENS5_IJNSA_ILi0EEESU_SU_EEEEENS5_IJNS4_10UnderscoreESX_SX_EEEEENS4_13SM90_TMA_LOADENS4_14ComposedLayoutINS4_7SwizzleILi1ELi4ELi3EEENS4_18smem_ptr_flag_bitsILi8EEENSS_INS5_IJNSA_ILi8EEESH_EEENS5_IJSH_SC_EEEEEEEvNS4_8identityENS4_23SM90_TMA_LOAD_MULTICASTES1A_vS1B_EENS_8epilogue10collective18CollectiveEpilogueINS1E_23Sm100TmaWarpSpecializedILi1ELi1ELi56ELb0ELb0EEEJSI_NS5_IJNSS_ISF_SC_EENSS_ISG_SC_EEEEEaSJ_aSJ_NS1E_6fusion15FusionCallbacksIS1I_NS1M_17LinearCombinationIaiaiLNS_15FloatRoundStyleE2EEESI_S1L_JEEENS4_5SM1004TMEM4LOAD25SM100_TMEM_LOAD_16dp32b8xES10_NS11_INS12_ILi0ELi4ELi3EEES15_NSS_INS5_IJS16_NSA_ILi16EEEEEENS5_IJS1X_SC_EEEEEEENS4_39AutoVectorizingCopyWithAssumedAlignmentILi128EEENS4_14SM90_TMA_STOREES21_S23_S23_EEEvvEEEEvNT_6ParamsE --------------------------
	.section	.nv.shared._ZN7cutlass13device_kernelINS_4gemm6kernel13GemmUniversalIN4cute5tupleIJiiiiEEENS1_10collective13CollectiveMmaINS1_35MainloopSm100TmaUmmaWarpSpecializedILi38ELi2ELi4ENS5_IJNS4_1CILi2EEENSA_ILi1EEESC_EEEEENS5_IJNSA_ILi64EEENSA_ILi112EEENSA_ILi32EEEEEEaNS5_IJlSC_lEEEaSJ_NS4_8TiledMMAINS4_8MMA_AtomIJNS4_15SM100_MMA_S8_SSIaaiLi64ELi112ELNS4_4UMMA5MajorE0ELSO_0ELNSN_8SaturateE0EEEEEENS4_6LayoutINS5_IJSC_SC_SC_EEENS5_IJNSA_ILi0EEESU_SU_EEEEENS5_IJNS4_10UnderscoreESX_SX_EEEEENS4_13SM90_TMA_LOADENS4_14ComposedLayoutINS4_7SwizzleILi1ELi4ELi3EEENS4_18smem_ptr_flag_bitsILi8EEENSS_INS5_IJNSA_ILi8EEESH_EEENS5_IJSH_SC_EEEEEEEvNS4_8identityENS4_23SM90_TMA_LOAD_MULTICASTES1A_vS1B_EENS_8epilogue10collective18CollectiveEpilogueINS1E_23Sm100TmaWarpSpecializedILi1ELi1ELi56ELb0ELb0EEEJSI_NS5_IJNSS_ISF_SC_EENSS_ISG_SC_EEEEEaSJ_aSJ_NS1E_6fusion15FusionCallbacksIS1I_NS1M_17LinearCombinationIaiaiLNS_15FloatRoundStyleE2EEESI_S1L_JEEENS4_5SM1004TMEM4LOAD25SM100_TMEM_LOAD_16dp32b8xES10_NS11_INS12_ILi0ELi4ELi3EEES15_NSS_INS5_IJS16_NSA_ILi16EEEEEENS5_IJS1X_SC_EEEEEEENS4_39AutoVectorizingCopyWithAssumedAlignmentILi128EEENS4_14SM90_TMA_STOREES21_S23_S23_EEEvvEEEEvNT_6ParamsE,"aw",@nobits
	.sectionflags	@""
	.align	16
	.zero		1024


//--------------------- .nv.shared.reserved.0     --------------------------
	.section	.nv.shared.reserved.0,"aw",@nobits
	.weak		__nv_reservedSMEM_offset_0_alias
	.size		__nv_reservedSMEM_offset_0_alias, 0, 64
	.other		__nv_reservedSMEM_offset_0_alias,@"STO_CUDA_RESERVED_SHARED STV_DEFAULT"
__nv_reservedSMEM_offset_0_alias:
	.zero		0
.nv.shared.reserved.0:
	.zero		64
	.weak		__nv_reservedSMEM_tcgen05_partition
	.type		__nv_reservedSMEM_tcgen05_partition,@object
	.size		__nv_reservedSMEM_tcgen05_partition,(.L_0 - __nv_reservedSMEM_tcgen05_partition)
__nv_reservedSMEM_tcgen05_partition:
	.zero		32
.L_0:


//--------------------- .nv.global                --------------------------
	.section	.nv.global,"aw",@nobits
.nv.global:
	.type		_ZN40_INTERNAL_923605d8_4_k_cu_cda142a0_204834cute1_E,@object
	.size		_ZN40_INTERNAL_923605d8_4_k_cu_cda142a0_204834cute1_E,(_ZN40_INTERNAL_923605d8_4_k_cu_cda142a0_204834cuda3std3__45__cpo6cbeginE - _ZN40_INTERNAL_923605d8_4_k_cu_cda142a0_204834cute1_E)
_ZN40_INTERNAL_923605d8_4_k_cu_cda142a0_204834cute1_E:
	.zero		1
	.type		_ZN40_INTERNAL_923605d8_4_k_cu_cda142a0_204834cuda3std3__45__cpo6cbeginE,@object
	.size		_ZN40_INTERNAL_923605d8_4_k_cu_cda142a0_204834cuda3std3__45__cpo6cbeginE,(_ZN40_INTERNAL_923605d8_4_k_cu_cda142a0_204834cuda3std3__48in_placeE - _ZN40_INTERNAL_923605d8_4_k_cu_cda142a0_204834cuda3std3__45__cpo6cbeginE)
_ZN40_INTERNAL_923605d8_4_k_cu_cda142a0_204834cuda3std3__45__cpo6cbeginE:
	.zero		1
	.type		_ZN40_INTERNAL_923605d8_4_k_cu_cda142a0_204834cuda3std3__48in_placeE,@object
	.size		_ZN40_INTERNAL_923605d8_4_k_cu_cda142a0_204834cuda3std3__48in_placeE,(_ZN40_INTERNAL_923605d8_4_k_cu_cda142a0_204834cuda3std6ranges3__45__cpo9iter_moveE - _ZN40_INTERNAL_923605d8_4_k_cu_cda142a0_204834cuda3std3__48in_placeE)
_ZN40_INTERNAL_923605d8_4_k_cu_cda142a0_204834cuda3std3__48in_placeE:
	.zero		1
	.type		_ZN40_INTERNAL_923605d8_4_k_cu_cda142a0_204834cuda3std6ranges3__45__cpo9iter_moveE,@object
	.size		_ZN40_INTERNAL_923605d8_4_k_cu_cda142a0_204834cuda3std6ranges3__45__cpo9iter_moveE,(_ZN40_INTERNAL_923605d8_4_k_cu_cda142a0_204834cuda3std3__45__cpo5beginE - _ZN40_INTERNAL_923605d8_4_k_cu_cda142a0_204834cuda3std6ranges3__45__cpo9iter_moveE)
_ZN40_INTERNAL_923605d8_4_k_cu_cda142a0_204834cuda3std6ranges3__45__cpo9iter_moveE:
	.zero		1
	.type		_ZN40_INTERNAL_923605d8_4_k_cu_cda142a0_204834cuda3std3__45__cpo5beginE,@object
	.size		_ZN40_INTERNAL_923605d8_4_k_cu_cda142a0_204834cuda3std3__45__cpo5beginE,(_ZN40_INTERNAL_923605d8_4_k_cu_cda142a0_204834cuda3std3__442_GLOBAL__N__923605d8_4_k_cu_cda142a0_204836ignoreE - _ZN40_INTERNAL_923605d8_4_k_cu_cda142a0_204834cuda3std3__45__cpo5beginE)
_ZN40_INTERNAL_923605d8_4_k_cu_cda142a0_204834cuda3std3__45__cpo5beginE:
	.zero		1
	.type		_ZN40_INTERNAL_923605d8_4_k_cu_cda142a0_204834cuda3std3__442_GLOBAL__N__923605d8_4_k_cu_cda142a0_204836ignoreE,@object
	.size		_ZN40_INTERNAL_923605d8_4_k_cu_cda142a0_204834cuda3std3__442_GLOBAL__N__923605d8_4_k_cu_cda142a0_204836ignoreE,(_ZN40_INTERNAL_923605d8_4_k_cu_cda142a0_204834cute7productE - _ZN40_INTERNAL_923605d8_4_k_cu_cda142a0_204834cuda3std3__442_GLOBAL__N__923605d8_4_k_cu_cda142a0_204836ignoreE)
_ZN40_INTERNAL_923605d8_4_k_cu_cda142a0_204834cuda3std3__442_GLOBAL__N__923605d8_4_k_cu_cda142a0_204836ignoreE:
	.zero		1
	.type		_ZN40_INTERNAL_923605d8_4_k_cu_cda142a0_204834cute7productE,@object
	.size		_ZN40_INTERNAL_923605d8_4_k_cu_cda142a0_204834cute7productE,(_ZN40_INTERNAL_923605d8_4_k_cu_cda142a0_204834cuda3std3__45__cpo3endE - _ZN40_INTERNAL_923605d8_4_k_cu_cda142a0_204834cute7productE)
_ZN40_INTERNAL_923605d8_4_k_cu_cda142a0_204834cute7productE:
	.zero		1
	.type		_ZN40_INTERNAL_923605d8_4_k_cu_cda142a0_204834cuda3std3__45__cpo3endE,@object
	.size		_ZN40_INTERNAL_923605d8_4_k_cu_cda142a0_204834cuda3std3__45__cpo3endE,(_ZN40_INTERNAL_923605d8_4_k_cu_cda142a0_204834cuda3std3__419piecewise_constructE - _ZN40_INTERNAL_923605d8_4_k_cu_cda142a0_204834cuda3std3__45__cpo3endE)
_ZN40_INTERNAL_923605d8_4_k_cu_cda142a0_204834cuda3std3__45__cpo3endE:
	.zero		1
	.type		_ZN40_INTERNAL_923605d8_4_k_cu_cda142a0_204834cuda3std3__419piecewise_constructE,@object
	.size		_ZN40_INTERNAL_923605d8_4_k_cu_cda142a0_204834cuda3std3__419piecewise_constructE,(_ZN40_INTERNAL_923605d8_4_k_cu_cda142a0_204834cuda3std3__45__cpo4cendE - _ZN40_INTERNAL_923605d8_4_k_cu_cda142a0_204834cuda3std3__419piecewise_constructE)
_ZN40_INTERNAL_923605d8_4_k_cu_cda142a0_204834cuda3std3__419piecewise_constructE:
	.zero		1
	.type		_ZN40_INTERNAL_923605d8_4_k_cu_cda142a0_204834cuda3std3__45__cpo4cendE,@object
	.size		_ZN40_INTERNAL_923605d8_4_k_cu_cda142a0_204834cuda3std3__45__cpo4cendE,(_ZN40_INTERNAL_923605d8_4_k_cu_cda142a0_204834cuda3std6ranges3__45__cpo4swapE - _ZN40_INTERNAL_923605d8_4_k_cu_cda142a0_204834cuda3std3__45__cpo4cendE)
_ZN40_INTERNAL_923605d8_4_k_cu_cda142a0_204834cuda3std3__45__cpo4cendE:
	.zero		1
	.type		_ZN40_INTERNAL_923605d8_4_k_cu_cda142a0_204834cuda3std6ranges3__45__cpo4swapE,@object
	.size		_ZN40_INTERNAL_923605d8_4_k_cu_cda142a0_204834cuda3std6ranges3__45__cpo4swapE,(.L_9 - _ZN40_INTERNAL_923605d8_4_k_cu_cda142a0_204834cuda3std6ranges3__45__cpo4swapE)
_ZN40_INTERNAL_923605d8_4_k_cu_cda142a0_204834cuda3std6ranges3__45__cpo4swapE:
	.zero		1
.L_9:


//--------------------- .nv.constant0._ZN7cutlass13device_kernelINS_4gemm6kernel13GemmUniversalIN4cute5tupleIJiiiiEEENS1_10collective13CollectiveMmaINS1_35MainloopSm100TmaUmmaWarpSpecializedILi38ELi2ELi4ENS5_IJNS4_1CILi2EEENSA_ILi1EEESC_EEEEENS5_IJNSA_ILi64EEENSA_ILi112EEENSA_ILi32EEEEEEaNS5_IJlSC_lEEEaSJ_NS4_8TiledMMAINS4_8MMA_AtomIJNS4_15SM100_MMA_S8_SSIaaiLi64ELi112ELNS4_4UMMA5MajorE0ELSO_0ELNSN_8SaturateE0EEEEEENS4_6LayoutINS5_IJSC_SC_SC_EEENS5_IJNSA_ILi0EEESU_SU_EEEEENS5_IJNS4_10UnderscoreESX_SX_EEEEENS4_13SM90_TMA_LOADENS4_14ComposedLayoutINS4_7SwizzleILi1ELi4ELi3EEENS4_18smem_ptr_flag_bitsILi8EEENSS_INS5_IJNSA_ILi8EEESH_EEENS5_IJSH_SC_EEEEEEEvNS4_8identityENS4_23SM90_TMA_LOAD_MULTICASTES1A_vS1B_EENS_8epilogue10collective18CollectiveEpilogueINS1E_23Sm100TmaWarpSpecializedILi1ELi1ELi56ELb0ELb0EEEJSI_NS5_IJNSS_ISF_SC_EENSS_ISG_SC_EEEEEaSJ_aSJ_NS1E_6fusion15FusionCallbacksIS1I_NS1M_17LinearCombinationIaiaiLNS_15FloatRoundStyleE2EEESI_S1L_JEEENS4_5SM1004TMEM4LOAD25SM100_TMEM_LOAD_16dp32b8xES10_NS11_INS12_ILi0ELi4ELi3EEES15_NSS_INS5_IJS16_NSA_ILi16EEEEEENS5_IJS1X_SC_EEEEEEENS4_39AutoVectorizingCopyWithAssumedAlignmentILi128EEENS4_14SM90_TMA_STOREES21_S23_S23_EEEvvEEEEvNT_6ParamsE --------------------------
	.section	.nv.constant0._ZN7cutlass13device_kernelINS_4gemm6kernel13GemmUniversalIN4cute5tupleIJiiiiEEENS1_10collective13CollectiveMmaINS1_35MainloopSm100TmaUmmaWarpSpecializedILi38ELi2ELi4ENS5_IJNS4_1CILi2EEENSA_ILi1EEESC_EEEEENS5_IJNSA_ILi64EEENSA_ILi112EEENSA_ILi32EEEEEEaNS5_IJlSC_lEEEaSJ_NS4_8TiledMMAINS4_8MMA_AtomIJNS4_15SM100_MMA_S8_SSIaaiLi64ELi112ELNS4_4UMMA5MajorE0ELSO_0ELNSN_8SaturateE0EEEEEENS4_6LayoutINS5_IJSC_SC_SC_EEENS5_IJNSA_ILi0EEESU_SU_EEEEENS5_IJNS4_10UnderscoreESX_SX_EEEEENS4_13SM90_TMA_LOADENS4_14ComposedLayoutINS4_7SwizzleILi1ELi4ELi3EEENS4_18smem_ptr_flag_bitsILi8EEENSS_INS5_IJNSA_ILi8EEESH_EEENS5_IJSH_SC_EEEEEEEvNS4_8identityENS4_23SM90_TMA_LOAD_MULTICASTES1A_vS1B_EENS_8epilogue10collective18CollectiveEpilogueINS1E_23Sm100TmaWarpSpecializedILi1ELi1ELi56ELb0ELb0EEEJSI_NS5_IJNSS_ISF_SC_EENSS_ISG_SC_EEEEEaSJ_aSJ_NS1E_6fusion15FusionCallbacksIS1I_NS1M_17LinearCombinationIaiaiLNS_15FloatRoundStyleE2EEESI_S1L_JEEENS4_5SM1004TMEM4LOAD25SM100_TMEM_LOAD_16dp32b8xES10_NS11_INS12_ILi0ELi4ELi3EEES15_NSS_INS5_IJS16_NSA_ILi16EEEEEENS5_IJS1X_SC_EEEEEEENS4_39AutoVectorizingCopyWithAssumedAlignmentILi128EEENS4_14SM90_TMA_STOREES21_S23_S23_EEEvvEEEEvNT_6ParamsE,"a",@progbits
	.sectionflags	@""
	.align	4
.nv.constant0._ZN7cutlass13device_kernelINS_4gemm6kernel13GemmUniversalIN4cute5tupleIJiiiiEEENS1_10collective13CollectiveMmaINS1_35MainloopSm100TmaUmmaWarpSpecializedILi38ELi2ELi4ENS5_IJNS4_1CILi2EEENSA_ILi1EEESC_EEEEENS5_IJNSA_ILi64EEENSA_ILi112EEENSA_ILi32EEEEEEaNS5_IJlSC_lEEEaSJ_NS4_8TiledMMAINS4_8MMA_AtomIJNS4_15SM100_MMA_S8_SSIaaiLi64ELi112ELNS4_4UMMA5MajorE0ELSO_0ELNSN_8SaturateE0EEEEEENS4_6LayoutINS5_IJSC_SC_SC_EEENS5_IJNSA_ILi0EEESU_SU_EEEEENS5_IJNS4_10UnderscoreESX_SX_EEEEENS4_13SM90_TMA_LOADENS4_14ComposedLayoutINS4_7SwizzleILi1ELi4ELi3EEENS4_18smem_ptr_flag_bitsILi8EEENSS_INS5_IJNSA_ILi8EEESH_EEENS5_IJSH_SC_EEEEEEEvNS4_8identityENS4_23SM90_TMA_LOAD_MULTICASTES1A_vS1B_EENS_8epilogue10collective18CollectiveEpilogueINS1E_23Sm100TmaWarpSpecializedILi1ELi1ELi56ELb0ELb0EEEJSI_NS5_IJNSS_ISF_SC_EENSS_ISG_SC_EEEEEaSJ_aSJ_NS1E_6fusion15FusionCallbacksIS1I_NS1M_17LinearCombinationIaiaiLNS_15FloatRoundStyleE2EEESI_S1L_JEEENS4_5SM1004TMEM4LOAD25SM100_TMEM_LOAD_16dp32b8xES10_NS11_INS12_ILi0ELi4ELi3EEES15_NSS_INS5_IJS16_NSA_ILi16EEEEEENS5_IJS1X_SC_EEEEEEENS4_39AutoVectorizingCopyWithAssumedAlignmentILi128EEENS4_14SM90_TMA_STOREES21_S23_S23_EEEvvEEEEvNT_6ParamsE:
	.zero		2944


//--------------------- SYMBOLS --------------------------

	.type		.nv.reservedSmem.offset0,@object
	.size		.nv.reservedSmem.offset0,0x4
	.type		.nv.reservedSmem.cap,@object
	.size		.nv.reservedSmem.cap,0x4
	.type		__assertfail,@function
